	.target	sm_90a

	.elftype	@"ET_EXEC"


//--------------------- .note.nv.tkinfo           --------------------------
	.section	.note.nv.tkinfo,"",@"SHT_NOTE"
	.sectionflags	@"SHF_NOTE_NV_TKINFO"
	.tkinfo
        /*0018*/ 	.word	0x00000002
        /*0030*/ 	.string	""
        /*0030*/ 	.string	"ptxas"
        /*0030*/ 	.string	"Cuda compilation tools, release 13.0, V13.0.88"
        /*0030*/ 	.string	"Build cuda_13.0.r13.0/compiler.36424714_0"
        /*0030*/ 	.string	"-v  -suppress-debug-info  -lineinfo  -arch sm_90a "



//--------------------- .note.nv.cuinfo           --------------------------
	.section	.note.nv.cuinfo,"",@"SHT_NOTE"
	.sectionflags	@"SHF_NOTE_NV_CUINFO"
        /*0018*/ 	.short	0x0002
        /*001a*/ 	.short	0x005a
        /*001c*/ 	.short	0x0082
	.zero		2


//--------------------- .nv.info                  --------------------------
	.section	.nv.info,"",@"SHT_CUDA_INFO"
	.align	4


	//----- nvinfo : EIATTR_REGCOUNT
	.align		4
        /*0000*/ 	.byte	0x04, 0x2f
        /*0002*/ 	.short	(.L_1 - .L_0)
	.align		4
.L_0:
        /*0004*/ 	.word	index@(matmul_kernel)
        /*0008*/ 	.word	0x00000080


	//----- nvinfo : EIATTR_FRAME_SIZE
	.align		4
.L_1:
        /*000c*/ 	.byte	0x04, 0x11
        /*000e*/ 	.short	(.L_3 - .L_2)
	.align		4
.L_2:
        /*0010*/ 	.word	index@(matmul_kernel)
        /*0014*/ 	.word	0x00000000


	//----- nvinfo : EIATTR_MIN_STACK_SIZE
	.align		4
.L_3:
        /*0018*/ 	.byte	0x04, 0x12
        /*001a*/ 	.short	(.L_5 - .L_4)
	.align		4
.L_4:
        /*001c*/ 	.word	index@(matmul_kernel)
        /*0020*/ 	.word	0x00000000
.L_5:


//--------------------- .nv.compat                --------------------------
	.section	.nv.compat,"",@"SHT_CUDA_COMPAT_INFO"
	.align	4
        /*0000*/ 	.byte	0x02, 0x09, 0x01, 0x00, 0x02, 0x02, 0x04, 0x00, 0x02, 0x05, 0x05, 0x00, 0x03, 0x07, 0x01, 0x01
        /*0010*/ 	.byte	0x02, 0x03, 0x00, 0x00, 0x02, 0x06, 0x01, 0x00, 0x04, 0x0b, 0x08, 0x00, 0x00, 0x00, 0x00, 0x00
        /*0020*/ 	.byte	0x00, 0x00, 0x00, 0x00


//--------------------- .nv.info.matmul_kernel    --------------------------
	.section	.nv.info.matmul_kernel,"",@"SHT_CUDA_INFO"
	.sectionflags	@""
	.align	4


	//----- nvinfo : EIATTR_CUDA_API_VERSION
	.align		4
        /*0000*/ 	.byte	0x04, 0x37
        /*0002*/ 	.short	(.L_7 - .L_6)
.L_6:
        /*0004*/ 	.word	0x00000082


	//----- nvinfo : EIATTR_KPARAM_INFO
	.align		4
.L_7:
        /*0008*/ 	.byte	0x04, 0x17
        /*000a*/ 	.short	(.L_9 - .L_8)
.L_8:
        /*000c*/ 	.word	0x00000000
        /*0010*/ 	.short	0x000d
        /*0012*/ 	.short	0x0048
        /*0014*/ 	.byte	0x00, 0xf4, 0x21, 0x00


	//----- nvinfo : EIATTR_KPARAM_INFO
	.align		4
.L_9:
        /*0018*/ 	.byte	0x04, 0x17
        /*001a*/ 	.short	(.L_11 - .L_10)
.L_10:
        /*001c*/ 	.word	0x00000000
        /*0020*/ 	.short	0x000c
        /*0022*/ 	.short	0x0040
        /*0024*/ 	.byte	0x00, 0xf4, 0x21, 0x00


	//----- nvinfo : EIATTR_KPARAM_INFO
	.align		4
.L_11:
        /*0028*/ 	.byte	0x04, 0x17
        /*002a*/ 	.short	(.L_13 - .L_12)
.L_12:
        /*002c*/ 	.word	0x00000000
        /*0030*/ 	.short	0x000b
        /*0032*/ 	.short	0x0038
        /*0034*/ 	.byte	0x00, 0xf0, 0x11, 0x00


	//----- nvinfo : EIATTR_KPARAM_INFO
	.align		4
.L_13:
        /*0038*/ 	.byte	0x04, 0x17
        /*003a*/ 	.short	(.L_15 - .L_14)
.L_14:
        /*003c*/ 	.word	0x00000000
        /*0040*/ 	.short	0x000a
        /*0042*/ 	.short	0x0034
        /*0044*/ 	.byte	0x00, 0xf0, 0x11, 0x00


	//----- nvinfo : EIATTR_KPARAM_INFO
	.align		4
.L_15:
        /*0048*/ 	.byte	0x04, 0x17
        /*004a*/ 	.short	(.L_17 - .L_16)
.L_16:
        /*004c*/ 	.word	0x00000000
        /*0050*/ 	.short	0x0009
        /*0052*/ 	.short	0x0030
        /*0054*/ 	.byte	0x00, 0xf0, 0x11, 0x00


	//----- nvinfo : EIATTR_KPARAM_INFO
	.align		4
.L_17:
        /*0058*/ 	.byte	0x04, 0x17
        /*005a*/ 	.short	(.L_19 - .L_18)
.L_18:
        /*005c*/ 	.word	0x00000000
        /*0060*/ 	.short	0x0008
        /*0062*/ 	.short	0x002c
        /*0064*/ 	.byte	0x00, 0xf0, 0x11, 0x00


	//----- nvinfo : EIATTR_KPARAM_INFO
	.align		4
.L_19:
        /*0068*/ 	.byte	0x04, 0x17
        /*006a*/ 	.short	(.L_21 - .L_20)
.L_20:
        /*006c*/ 	.word	0x00000000
        /*0070*/ 	.short	0x0007
        /*0072*/ 	.short	0x0028
        /*0074*/ 	.byte	0x00, 0xf0, 0x11, 0x00


	//----- nvinfo : EIATTR_KPARAM_INFO
	.align		4
.L_21:
        /*0078*/ 	.byte	0x04, 0x17
        /*007a*/ 	.short	(.L_23 - .L_22)
.L_22:
        /*007c*/ 	.word	0x00000000
        /*0080*/ 	.short	0x0006
        /*0082*/ 	.short	0x0024
        /*0084*/ 	.byte	0x00, 0xf0, 0x11, 0x00


	//----- nvinfo : EIATTR_KPARAM_INFO
	.align		4
.L_23:
        /*0088*/ 	.byte	0x04, 0x17
        /*008a*/ 	.short	(.L_25 - .L_24)
.L_24:
        /*008c*/ 	.word	0x00000000
        /*0090*/ 	.short	0x0005
        /*0092*/ 	.short	0x0020
        /*0094*/ 	.byte	0x00, 0xf0, 0x11, 0x00


	//----- nvinfo : EIATTR_KPARAM_INFO
	.align		4
.L_25:
        /*0098*/ 	.byte	0x04, 0x17
        /*009a*/ 	.short	(.L_27 - .L_26)
.L_26:
        /*009c*/ 	.word	0x00000000
        /*00a0*/ 	.short	0x0004
        /*00a2*/ 	.short	0x001c
        /*00a4*/ 	.byte	0x00, 0xf0, 0x11, 0x00


	//----- nvinfo : EIATTR_KPARAM_INFO
	.align		4
.L_27:
        /*00a8*/ 	.byte	0x04, 0x17
        /*00aa*/ 	.short	(.L_29 - .L_28)
.L_28:
        /*00ac*/ 	.word	0x00000000
        /*00b0*/ 	.short	0x0003
        /*00b2*/ 	.short	0x0018
        /*00b4*/ 	.byte	0x00, 0xf0, 0x11, 0x00


	//----- nvinfo : EIATTR_KPARAM_INFO
	.align		4
.L_29:
        /*00b8*/ 	.byte	0x04, 0x17
        /*00ba*/ 	.short	(.L_31 - .L_30)
.L_30:
        /*00bc*/ 	.word	0x00000000
        /*00c0*/ 	.short	0x0002
        /*00c2*/ 	.short	0x0010
        /*00c4*/ 	.byte	0x00, 0xf4, 0x21, 0x00


	//----- nvinfo : EIATTR_KPARAM_INFO
	.align		4
.L_31:
        /*00c8*/ 	.byte	0x04, 0x17
        /*00ca*/ 	.short	(.L_33 - .L_32)
.L_32:
        /*00cc*/ 	.word	0x00000000
        /*00d0*/ 	.short	0x0001
        /*00d2*/ 	.short	0x0008
        /*00d4*/ 	.byte	0x00, 0xf4, 0x21, 0x00


	//----- nvinfo : EIATTR_KPARAM_INFO
	.align		4
.L_33:
        /*00d8*/ 	.byte	0x04, 0x17
        /*00da*/ 	.short	(.L_35 - .L_34)
.L_34:
        /*00dc*/ 	.word	0x00000000
        /*00e0*/ 	.short	0x0000
        /*00e2*/ 	.short	0x0000
        /*00e4*/ 	.byte	0x00, 0xf4, 0x21, 0x00


	//----- nvinfo : EIATTR_SPARSE_MMA_MASK
	.align		4
.L_35:
        /*00e8*/ 	.byte	0x03, 0x50
        /*00ea*/ 	.short	0x0000


	//----- nvinfo : EIATTR_MAXREG_COUNT
	.align		4
        /*00ec*/ 	.byte	0x03, 0x1b
        /*00ee*/ 	.short	0x00ff


	//----- nvinfo : EIATTR_NUM_BARRIERS
	.align		4
        /*00f0*/ 	.byte	0x02, 0x4c
        /*00f2*/ 	.byte	0x01
	.zero		1


	//----- nvinfo : EIATTR_MERCURY_ISA_VERSION
	.align		4
        /*00f4*/ 	.byte	0x03, 0x5f
        /*00f6*/ 	.short	0x0101


	//----- nvinfo : EIATTR_EXIT_INSTR_OFFSETS
	.align		4
        /*00f8*/ 	.byte	0x04, 0x1c
        /*00fa*/ 	.short	(.L_37 - .L_36)


	//   ....[0]....
.L_36:
        /*00fc*/ 	.word	0x00003a70


	//   ....[1]....
        /*0100*/ 	.word	0x00003aa0


	//----- nvinfo : EIATTR_REQNTID
	.align		4
.L_37:
        /*0104*/ 	.byte	0x04, 0x10
        /*0106*/ 	.short	(.L_39 - .L_38)
.L_38:
        /*0108*/ 	.word	0x00000080
        /*010c*/ 	.word	0x00000001
        /*0110*/ 	.word	0x00000001


	//----- nvinfo : EIATTR_CBANK_PARAM_SIZE
	.align		4
.L_39:
        /*0114*/ 	.byte	0x03, 0x19
        /*0116*/ 	.short	0x0050


	//----- nvinfo : EIATTR_PARAM_CBANK
	.align		4
        /*0118*/ 	.byte	0x04, 0x0a
        /*011a*/ 	.short	(.L_41 - .L_40)
	.align		4
.L_40:
        /*011c*/ 	.word	index@(.nv.constant0.matmul_kernel)
        /*0120*/ 	.short	0x0210
        /*0122*/ 	.short	0x0050


	//----- nvinfo : EIATTR_SW_WAR
	.align		4
.L_41:
        /*0124*/ 	.byte	0x04, 0x36
        /*0126*/ 	.short	(.L_43 - .L_42)
.L_42:
        /*0128*/ 	.word	0x00000008
.L_43:


//--------------------- .nv.callgraph             --------------------------
	.section	.nv.callgraph,"",@"SHT_CUDA_CALLGRAPH"
	.align	4
	.sectionentsize	8
	.align		4
        /*0000*/ 	.word	0x00000000
	.align		4
        /*0004*/ 	.word	0xffffffff
	.align		4
        /*0008*/ 	.word	0x00000000
	.align		4
        /*000c*/ 	.word	0xfffffffe
	.align		4
        /*0010*/ 	.word	0x00000000
	.align		4
        /*0014*/ 	.word	0xfffffffd
	.align		4
        /*0018*/ 	.word	0x00000000
	.align		4
        /*001c*/ 	.word	0xfffffffc


//--------------------- .text.matmul_kernel       --------------------------
	.section	.text.matmul_kernel,"ax",@progbits
	.align	128
        .global         matmul_kernel
        .type           matmul_kernel,@function
        .size           matmul_kernel,(.L_x_3 - matmul_kernel)
        .other          matmul_kernel,@"STO_CUDA_ENTRY STV_DEFAULT"
matmul_kernel:
.text.matmul_kernel:
[----:B------:R-:W-:Y:S08]  /*0000*/  LDC R1, c[0x0][0x28] ;  /* 0x00000a00ff017b82 */ /* 0x000ff00000000800 */
[----:B------:R-:W0:Y:S01]  /*0010*/  LDC.64 R8, c[0x0][0x228] ;  /* 0x00008a00ff087b82 */ /* 0x000e220000000a00 */
[----:B------:R-:W1:Y:S01]  /*0020*/  S2R R5, SR_CTAID.X ;  /* 0x0000000000057919 */ /* 0x000e620000002500 */
[----:B------:R-:W-:Y:S01]  /*0030*/  UMOV UR4, 0x400 ;  /* 0x0000040000047882 */ /* 0x000fe20000000000 */
[----:B------:R-:W-:Y:S01]  /*0040*/  ULDC.64 UR14, c[0x0][0x208] ;  /* 0x00008200000e7ab9 */ /* 0x000fe20000000a00 */
[----:B------:R-:W-:Y:S01]  /*0050*/  CS2R R28, SRZ ;  /* 0x00000000001c7805 */ /* 0x000fe2000001ff00 */
[----:B------:R-:W2:Y:S01]  /*0060*/  S2R R18, SR_TID.X ;  /* 0x0000000000127919 */ /* 0x000ea20000002100 */
[----:B------:R-:W-:-:S02]  /*0070*/  CS2R R30, SRZ ;  /* 0x00000000001e7805 */ /* 0x000fc4000001ff00 */
[----:B------:R-:W-:Y:S01]  /*0080*/  CS2R R32, SRZ ;  /* 0x0000000000207805 */ /* 0x000fe2000001ff00 */
[----:B------:R-:W3:Y:S01]  /*0090*/  LDC R92, c[0x0][0x230] ;  /* 0x00008c00ff5c7b82 */ /* 0x000ee20000000800 */
[----:B------:R-:W-:Y:S02]  /*00a0*/  CS2R R34, SRZ ;  /* 0x0000000000227805 */ /* 0x000fe4000001ff00 */
[----:B------:R-:W-:Y:S02]  /*00b0*/  CS2R R40, SRZ ;  /* 0x0000000000287805 */ /* 0x000fe4000001ff00 */
[----:B------:R-:W-:Y:S02]  /*00c0*/  CS2R R42, SRZ ;  /* 0x00000000002a7805 */ /* 0x000fe4000001ff00 */
[----:B------:R-:W-:Y:S02]  /*00d0*/  CS2R R48, SRZ ;  /* 0x0000000000307805 */ /* 0x000fe4000001ff00 */
[----:B------:R-:W-:Y:S01]  /*00e0*/  CS2R R50, SRZ ;  /* 0x0000000000327805 */ /* 0x000fe2000001ff00 */
[----:B------:R-:W4:Y:S01]  /*00f0*/  S2UR UR12, SR_CgaCtaId ;  /* 0x00000000000c79c3 */ /* 0x000f220000008800 */
[----:B0-----:R-:W-:-:S05]  /*0100*/  VIADD R0, R9, 0x3f ;  /* 0x0000003f09007836 */ /* 0x001fca0000000000 */
[----:B------:R-:W-:Y:S01]  /*0110*/  SHF.R.S32.HI R3, RZ, 0x1f, R0 ;  /* 0x0000001fff037819 */ /* 0x000fe20000011400 */
[----:B---3--:R-:W-:-:S03]  /*0120*/  VIADD R92, R92, 0x1f ;  /* 0x0000001f5c5c7836 */ /* 0x008fc60000000000 */
[----:B------:R-:W-:Y:S02]  /*0130*/  LEA.HI R3, R3, R0, RZ, 0x6 ;  /* 0x0000000003037211 */ /* 0x000fe400078f30ff */
[----:B-1----:R-:W-:Y:S02]  /*0140*/  IABS R10, R5 ;  /* 0x00000005000a7213 */ /* 0x002fe40000000000 */
[----:B------:R-:W-:Y:S02]  /*0150*/  SHF.R.S32.HI R3, RZ, 0x6, R3 ;  /* 0x00000006ff037819 */ /* 0x000fe40000011403 */
[----:B--2---:R-:W-:Y:S01]  /*0160*/  SHF.R.U32.HI R16, RZ, 0x6, R18 ;  /* 0x00000006ff107819 */ /* 0x004fe20000011612 */
[----:B----4-:R-:W-:Y:S02]  /*0170*/  ULEA UR12, UR12, UR4, 0x18 ;  /* 0x000000040c0c7291 */ /* 0x010fe4000f8ec03f */
[----:B------:R-:W-:Y:S01]  /*0180*/  IMAD.SHL.U32 R4, R3, 0x4, RZ ;  /* 0x0000000403047824 */ /* 0x000fe200078e00ff */
[----:B------:R-:W-:-:S04]  /*0190*/  SGXT.U32 R16, R16, 0x1 ;  /* 0x000000011010781a */ /* 0x000fc80000000000 */
[-C--:B------:R-:W-:Y:S02]  /*01a0*/  IABS R7, R4.reuse ;  /* 0x0000000400077213 */ /* 0x080fe40000000000 */
[----:B------:R-:W-:Y:S02]  /*01b0*/  IABS R12, R4 ;  /* 0x00000004000c7213 */ /* 0x000fe40000000000 */
[----:B------:R-:W0:Y:S08]  /*01c0*/  I2F.RP R0, R7 ;  /* 0x0000000700007306 */ /* 0x000e300000209400 */
[----:B0-----:R-:W0:Y:S02]  /*01d0*/  MUFU.RCP R0, R0 ;  /* 0x0000000000007308 */ /* 0x001e240000001000 */
[----:B0-----:R-:W-:-:S02]  /*01e0*/  VIADD R2, R0, 0xffffffe ;  /* 0x0ffffffe00027836 */ /* 0x001fc40000000000 */
[----:B------:R-:W-:-:S04]  /*01f0*/  IMAD.MOV R0, RZ, RZ, -R12 ;  /* 0x000000ffff007224 */ /* 0x000fc800078e0a0c */
[----:B------:R0:W1:Y:S02]  /*0200*/  F2I.FTZ.U32.TRUNC.NTZ R3, R2 ;  /* 0x0000000200037305 */ /* 0x000064000021f000 */
[----:B0-----:R-:W-:Y:S02]  /*0210*/  IMAD.MOV.U32 R2, RZ, RZ, RZ ;  /* 0x000000ffff027224 */ /* 0x001fe400078e00ff */
[----:B-1----:R-:W-:-:S04]  /*0220*/  IMAD.MOV R6, RZ, RZ, -R3 ;  /* 0x000000ffff067224 */ /* 0x002fc800078e0a03 */
[----:B------:R-:W-:Y:S02]  /*0230*/  IMAD R11, R6, R7, RZ ;  /* 0x00000007060b7224 */ /* 0x000fe400078e02ff */
[----:B------:R-:W-:Y:S02]  /*0240*/  IMAD.MOV.U32 R6, RZ, RZ, R10 ;  /* 0x000000ffff067224 */ /* 0x000fe400078e000a */
[----:B------:R-:W-:-:S06]  /*0250*/  IMAD.HI.U32 R3, R3, R11, R2 ;  /* 0x0000000b03037227 */ /* 0x000fcc00078e0002 */
[----:B------:R-:W-:-:S04]  /*0260*/  IMAD.HI.U32 R3, R3, R6, RZ ;  /* 0x0000000603037227 */ /* 0x000fc800078e00ff */
[----:B------:R-:W-:-:S05]  /*0270*/  IMAD R0, R3, R0, R6 ;  /* 0x0000000003007224 */ /* 0x000fca00078e0206 */
[----:B------:R-:W-:-:S13]  /*0280*/  ISETP.GT.U32.AND P1, PT, R7, R0, PT ;  /* 0x000000000700720c */ /* 0x000fda0003f24070 */
[----:B------:R-:W-:Y:S02]  /*0290*/  @!P1 IMAD.IADD R0, R0, 0x1, -R7 ;  /* 0x0000000100009824 */ /* 0x000fe400078e0a07 */
[----:B------:R-:W-:Y:S01]  /*02a0*/  @!P1 VIADD R3, R3, 0x1 ;  /* 0x0000000103039836 */ /* 0x000fe20000000000 */
[----:B------:R-:W-:Y:S02]  /*02b0*/  ISETP.NE.AND P1, PT, R4, RZ, PT ;  /* 0x000000ff0400720c */ /* 0x000fe40003f25270 */
[----:B------:R-:W-:Y:S02]  /*02c0*/  ISETP.GE.U32.AND P0, PT, R0, R7, PT ;  /* 0x000000070000720c */ /* 0x000fe40003f06070 */
[----:B------:R-:W-:-:S04]  /*02d0*/  LOP3.LUT R0, R5, R4, RZ, 0x3c, !PT ;  /* 0x0000000405007212 */ /* 0x000fc800078e3cff */
[----:B------:R-:W-:Y:S01]  /*02e0*/  ISETP.GE.AND P2, PT, R0, RZ, PT ;  /* 0x000000ff0000720c */ /* 0x000fe20003f46270 */
[----:B------:R-:W-:-:S06]  /*02f0*/  VIADD R0, R8, 0x3f ;  /* 0x0000003f08007836 */ /* 0x000fcc0000000000 */
[----:B------:R-:W-:-:S04]  /*0300*/  @P0 VIADD R3, R3, 0x1 ;  /* 0x0000000103030836 */ /* 0x000fc80000000000 */
[----:B------:R-:W-:Y:S01]  /*0310*/  IMAD.MOV.U32 R2, RZ, RZ, R3 ;  /* 0x000000ffff027224 */ /* 0x000fe200078e0003 */
[----:B------:R-:W-:-:S03]  /*0320*/  SHF.R.S32.HI R3, RZ, 0x1f, R0 ;  /* 0x0000001fff037819 */ /* 0x000fc60000011400 */
[----:B------:R-:W-:Y:S01]  /*0330*/  @!P2 IMAD.MOV R2, RZ, RZ, -R2 ;  /* 0x000000ffff02a224 */ /* 0x000fe200078e0a02 */
[----:B------:R-:W-:Y:S02]  /*0340*/  @!P1 LOP3.LUT R2, RZ, R4, RZ, 0x33, !PT ;  /* 0x00000004ff029212 */ /* 0x000fe400078e33ff */
[----:B------:R-:W-:-:S03]  /*0350*/  LEA.HI R3, R3, R0, RZ, 0x6 ;  /* 0x0000000003037211 */ /* 0x000fc600078f30ff */
[----:B------:R-:W-:Y:S02]  /*0360*/  IMAD.SHL.U32 R6, R2, 0x4, RZ ;  /* 0x0000000402067824 */ /* 0x000fe400078e00ff */
[----:B------:R-:W-:-:S03]  /*0370*/  IMAD.MOV R2, RZ, RZ, -R2 ;  /* 0x000000ffff027224 */ /* 0x000fc600078e0a02 */
[----:B------:R-:W-:Y:S01]  /*0380*/  LEA.HI.SX32 R3, R3, -R6, 0x1a ;  /* 0x8000000603037211 */ /* 0x000fe200078fd2ff */
[----:B------:R-:W-:-:S03]  /*0390*/  IMAD R4, R4, R2, R5 ;  /* 0x0000000204047224 */ /* 0x000fc600078e0205 */
[----:B------:R-:W-:Y:S02]  /*03a0*/  VIMNMX R13, R3, 0x4, PT ;  /* 0x00000004030d7848 */ /* 0x000fe40003fe0100 */
[----:B------:R-:W-:Y:S02]  /*03b0*/  IABS R11, R4 ;  /* 0x00000004000b7213 */ /* 0x000fe40000000000 */
[----:B------:R-:W-:-:S04]  /*03c0*/  IABS R7, R13 ;  /* 0x0000000d00077213 */ /* 0x000fc80000000000 */
[----:B------:R-:W0:Y:S08]  /*03d0*/  I2F.RP R0, R7 ;  /* 0x0000000700007306 */ /* 0x000e300000209400 */
[----:B0-----:R-:W0:Y:S02]  /*03e0*/  MUFU.RCP R0, R0 ;  /* 0x0000000000007308 */ /* 0x001e240000001000 */
[----:B0-----:R-:W-:-:S06]  /*03f0*/  VIADD R3, R0, 0xffffffe ;  /* 0x0ffffffe00037836 */ /* 0x001fcc0000000000 */
[----:B------:R-:W0:Y:S02]  /*0400*/  F2I.FTZ.U32.TRUNC.NTZ R3, R3 ;  /* 0x0000000300037305 */ /* 0x000e24000021f000 */
[----:B0-----:R-:W-:-:S04]  /*0410*/  IMAD.MOV R10, RZ, RZ, -R3 ;  /* 0x000000ffff0a7224 */ /* 0x001fc800078e0a03 */
[----:B------:R-:W-:Y:S01]  /*0420*/  IMAD.MOV.U32 R2, RZ, RZ, R10 ;  /* 0x000000ffff027224 */ /* 0x000fe200078e000a */
[----:B------:R-:W-:-:S03]  /*0430*/  IABS R10, R13 ;  /* 0x0000000d000a7213 */ /* 0x000fc60000000000 */
[----:B------:R-:W-:Y:S02]  /*0440*/  IMAD R5, R2, R7, RZ ;  /* 0x0000000702057224 */ /* 0x000fe400078e02ff */
[----:B------:R-:W-:Y:S02]  /*0450*/  IMAD.MOV.U32 R2, RZ, RZ, RZ ;  /* 0x000000ffff027224 */ /* 0x000fe400078e00ff */
[----:B------:R-:W-:Y:S02]  /*0460*/  IMAD.MOV R0, RZ, RZ, -R10 ;  /* 0x000000ffff007224 */ /* 0x000fe400078e0a0a */
        /* <DEDUP_REMOVED lines=9> */
[----:B------:R-:W-:-:S07]  /*0500*/  ISETP.GE.AND P2, PT, R0, RZ, PT ;  /* 0x000000ff0000720c */ /* 0x000fce0003f46270 */
[----:B------:R-:W-:Y:S01]  /*0510*/  @P0 VIADD R2, R2, 0x1 ;  /* 0x0000000102020836 */ /* 0x000fe20000000000 */
[----:B------:R-:W-:-:S05]  /*0520*/  ISETP.GE.AND P0, PT, R92, 0x20, PT ;  /* 0x000000205c00780c */ /* 0x000fca0003f06270 */
[----:B------:R-:W-:Y:S01]  /*0530*/  @!P2 IMAD.MOV R2, RZ, RZ, -R2 ;  /* 0x000000ffff02a224 */ /* 0x000fe200078e0a02 */
[----:B------:R-:W-:-:S05]  /*0540*/  @!P1 LOP3.LUT R2, RZ, R13, RZ, 0x33, !PT ;  /* 0x0000000dff029212 */ /* 0x000fca00078e33ff */
[----:B------:R-:W-:Y:S02]  /*0550*/  IMAD.MOV R0, RZ, RZ, -R2 ;  /* 0x000000ffff007224 */ /* 0x000fe400078e0a02 */
[----:B------:R-:W-:Y:S02]  /*0560*/  IMAD.SHL.U32 R15, R2, 0x40, RZ ;  /* 0x00000040020f7824 */ /* 0x000fe400078e00ff */
[----:B------:R-:W-:-:S04]  /*0570*/  IMAD R0, R13, R0, R4 ;  /* 0x000000000d007224 */ /* 0x000fc800078e0204 */
[----:B------:R-:W-:Y:S01]  /*0580*/  IMAD.IADD R3, R6, 0x1, R0 ;  /* 0x0000000106037824 */ /* 0x000fe200078e0200 */
[----:B------:R-:W-:-:S05]  /*0590*/  LOP3.LUT R0, R18, 0x3f, RZ, 0xc0, !PT ;  /* 0x0000003f12007812 */ /* 0x000fca00078ec0ff */
[----:B------:R-:W-:Y:S01]  /*05a0*/  IMAD R14, R3, 0x40, R0 ;  /* 0x00000040030e7824 */ /* 0x000fe200078e0200 */
[----:B------:R-:W-:Y:S06]  /*05b0*/  @!P0 BRA `(.L_x_0) ;  /* 0x0000002400708947 */ /* 0x000fec0003800000 */
[----:B------:R-:W-:Y:S01]  /*05c0*/  IABS R27, R8 ;  /* 0x00000008001b7213 */ /* 0x000fe20000000000 */
[----:B------:R-:W-:Y:S01]  /*05d0*/  ULDC UR4, c[0x0][0x234] ;  /* 0x00008d0000047ab9 */ /* 0x000fe20000000800 */
[----:B------:R-:W-:Y:S01]  /*05e0*/  IABS R2, R9 ;  /* 0x0000000900027213 */ /* 0x000fe20000000000 */
[----:B------:R-:W-:Y:S01]  /*05f0*/  ULDC.64 UR6, c[0x0][0x210] ;  /* 0x0000840000067ab9 */ /* 0x000fe20000000a00 */
[----:B------:R-:W0:Y:S01]  /*0600*/  I2F.RP R10, R27 ;  /* 0x0000001b000a7306 */ /* 0x000e220000209400 */
[----:B------:R-:W-:Y:S01]  /*0610*/  SHF.R.U32.HI R6, RZ, 0x5, R18 ;  /* 0x00000005ff067819 */ /* 0x000fe20000011612 */
[----:B------:R-:W1:Y:S01]  /*0620*/  LDC R93, c[0x0][0x238] ;  /* 0x00008e00ff5d7b82 */ /* 0x000e620000000800 */
[----:B------:R-:W-:Y:S01]  /*0630*/  IABS R20, R14 ;  /* 0x0000000e00147213 */ /* 0x000fe20000000000 */
[----:B------:R-:W-:Y:S01]  /*0640*/  ULDC UR5, c[0x0][0x240] ;  /* 0x0000900000057ab9 */ /* 0x000fe20000000800 */
[----:B------:R-:W-:Y:S01]  /*0650*/  SGXT.U32 R6, R6, 0x2 ;  /* 0x000000020606781a */ /* 0x000fe20000000000 */
[----:B------:R-:W-:Y:S01]  /*0660*/  IMAD.SHL.U32 R0, R0, 0x2, RZ ;  /* 0x0000000200007824 */ /* 0x000fe200078e00ff */
[----:B------:R-:W-:Y:S01]  /*0670*/  LEA.HI R24, R18, R15, RZ, 0x1b ;  /* 0x0000000f12187211 */ /* 0x000fe200078fd8ff */
[----:B------:R-:W2:Y:S01]  /*0680*/  I2F.RP R3, R2 ;  /* 0x0000000200037306 */ /* 0x000ea20000209400 */
[----:B------:R-:W-:Y:S01]  /*0690*/  ISETP.GE.AND P6, PT, R14, RZ, PT ;  /* 0x000000ff0e00720c */ /* 0x000fe20003fc6270 */
[----:B------:R-:W3:Y:S01]  /*06a0*/  LDC R70, c[0x0][0x23c] ;  /* 0x00008f00ff467b82 */ /* 0x000ee20000000800 */
[----:B------:R-:W-:-:S02]  /*06b0*/  ISETP.NE.AND P3, PT, R8, RZ, PT ;  /* 0x000000ff0800720c */ /* 0x000fc40003f65270 */
[----:B------:R-:W-:Y:S02]  /*06c0*/  CS2R R44, SRZ ;  /* 0x00000000002c7805 */ /* 0x000fe4000001ff00 */
[C---:B------:R-:W-:Y:S02]  /*06d0*/  LOP3.LUT R56, R16.reuse, 0x16, RZ, 0xfc, !PT ;  /* 0x0000001610387812 */ /* 0x040fe400078efcff */
[----:B------:R-:W-:Y:S02]  /*06e0*/  CS2R R46, SRZ ;  /* 0x00000000002e7805 */ /* 0x000fe4000001ff00 */
[C---:B------:R-:W-:Y:S01]  /*06f0*/  LOP3.LUT R57, R16.reuse, 0x14, RZ, 0xfc, !PT ;  /* 0x0000001410397812 */ /* 0x040fe200078efcff */
[----:B0-----:R-:W0:Y:S01]  /*0700*/  MUFU.RCP R10, R10 ;  /* 0x0000000a000a7308 */ /* 0x001e220000001000 */
[----:B------:R-:W-:Y:S02]  /*0710*/  LOP3.LUT R58, R16, 0x12, RZ, 0xfc, !PT ;  /* 0x00000012103a7812 */ /* 0x000fe400078efcff */
[----:B------:R-:W-:-:S02]  /*0720*/  CS2R R48, SRZ ;  /* 0x0000000000307805 */ /* 0x000fc4000001ff00 */
[C---:B------:R-:W-:Y:S02]  /*0730*/  LOP3.LUT R59, R16.reuse, 0x10, RZ, 0xfc, !PT ;  /* 0x00000010103b7812 */ /* 0x040fe400078efcff */
[----:B------:R-:W-:Y:S02]  /*0740*/  CS2R R50, SRZ ;  /* 0x0000000000327805 */ /* 0x000fe4000001ff00 */
[C---:B------:R-:W-:Y:S02]  /*0750*/  LOP3.LUT R60, R16.reuse, 0xe, RZ, 0xfc, !PT ;  /* 0x0000000e103c7812 */ /* 0x040fe400078efcff */
[----:B------:R-:W-:Y:S02]  /*0760*/  CS2R R52, SRZ ;  /* 0x0000000000347805 */ /* 0x000fe4000001ff00 */
[C---:B------:R-:W-:Y:S01]  /*0770*/  LOP3.LUT R61, R16.reuse, 0xc, RZ, 0xfc, !PT ;  /* 0x0000000c103d7812 */ /* 0x040fe200078efcff */
[----:B--2---:R-:W2:Y:S01]  /*0780*/  MUFU.RCP R3, R3 ;  /* 0x0000000300037308 */ /* 0x004ea20000001000 */
[----:B------:R-:W-:Y:S01]  /*0790*/  LOP3.LUT R62, R16, 0xa, RZ, 0xfc, !PT ;  /* 0x0000000a103e7812 */ /* 0x000fe200078efcff */
[-C--:B-1----:R-:W-:Y:S01]  /*07a0*/  IMAD R56, R56, R93.reuse, RZ ;  /* 0x0000005d38387224 */ /* 0x082fe200078e02ff */
[C---:B------:R-:W-:Y:S01]  /*07b0*/  LOP3.LUT R63, R16.reuse, 0x8, RZ, 0xfc, !PT ;  /* 0x00000008103f7812 */ /* 0x040fe200078efcff */
[-C--:B------:R-:W-:Y:S01]  /*07c0*/  IMAD R57, R57, R93.reuse, RZ ;  /* 0x0000005d39397224 */ /* 0x080fe200078e02ff */
[----:B------:R-:W-:Y:S01]  /*07d0*/  LOP3.LUT R64, R16, 0x6, RZ, 0xfc, !PT ;  /* 0x0000000610407812 */ /* 0x000fe200078efcff */
[-C--:B------:R-:W-:Y:S01]  /*07e0*/  IMAD R58, R58, R93.reuse, RZ ;  /* 0x0000005d3a3a7224 */ /* 0x080fe200078e02ff */
[C---:B------:R-:W-:Y:S01]  /*07f0*/  LOP3.LUT R65, R16.reuse, 0x4, RZ, 0xfc, !PT ;  /* 0x0000000410417812 */ /* 0x040fe200078efcff */
[-C--:B------:R-:W-:Y:S01]  /*0800*/  IMAD R59, R59, R93.reuse, RZ ;  /* 0x0000005d3b3b7224 */ /* 0x080fe200078e02ff */
[----:B------:R-:W-:Y:S01]  /*0810*/  LOP3.LUT R66, R16, 0x2, RZ, 0xfc, !PT ;  /* 0x0000000210427812 */ /* 0x000fe200078efcff */
[----:B0-----:R-:W-:Y:S01]  /*0820*/  VIADD R7, R10, 0xffffffe ;  /* 0x0ffffffe0a077836 */ /* 0x001fe20000000000 */
[----:B------:R-:W-:Y:S01]  /*0830*/  CS2R R54, SRZ ;  /* 0x0000000000367805 */ /* 0x000fe2000001ff00 */
[-C--:B------:R-:W-:Y:S01]  /*0840*/  IMAD R60, R60, R93.reuse, RZ ;  /* 0x0000005d3c3c7224 */ /* 0x080fe200078e02ff */
[----:B------:R-:W-:Y:S01]  /*0850*/  UMOV UR8, 0x80 ;  /* 0x0000008000087882 */ /* 0x000fe20000000000 */
[-C--:B------:R-:W-:Y:S01]  /*0860*/  IMAD R61, R61, R93.reuse, RZ ;  /* 0x0000005d3d3d7224 */ /* 0x080fe200078e02ff */
[----:B------:R-:W-:Y:S01]  /*0870*/  UMOV UR9, 0x40000040 ;  /* 0x4000004000097882 */ /* 0x000fe20000000000 */
[----:B------:R-:W0:Y:S01]  /*0880*/  F2I.FTZ.U32.TRUNC.NTZ R7, R7 ;  /* 0x0000000700077305 */ /* 0x000e22000021f000 */
[----:B--2---:R-:W-:Y:S01]  /*0890*/  VIADD R4, R3, 0xffffffe ;  /* 0x0ffffffe03047836 */ /* 0x004fe20000000000 */
[----:B------:R-:W-:Y:S01]  /*08a0*/  LOP3.LUT R3, R15, R6, RZ, 0xfc, !PT ;  /* 0x000000060f037212 */ /* 0x000fe200078efcff */
[----:B------:R-:W-:Y:S01]  /*08b0*/  IMAD.MOV.U32 R6, RZ, RZ, RZ ;  /* 0x000000ffff067224 */ /* 0x000fe200078e00ff */
[----:B------:R-:W-:Y:S01]  /*08c0*/  UMOV UR10, 0xfffffffe ;  /* 0xfffffffe000a7882 */ /* 0x000fe20000000000 */
[-C--:B------:R-:W-:Y:S01]  /*08d0*/  IMAD R62, R62, R93.reuse, RZ ;  /* 0x0000005d3e3e7224 */ /* 0x080fe200078e02ff */
[----:B------:R-:W-:Y:S01]  /*08e0*/  LOP3.LUT R17, R3, 0x38, RZ, 0xfc, !PT ;  /* 0x0000003803117812 */ /* 0x000fe200078efcff */
[-C--:B------:R-:W-:Y:S01]  /*08f0*/  IMAD R63, R63, R93.reuse, RZ ;  /* 0x0000005d3f3f7224 */ /* 0x080fe200078e02ff */
[----:B------:R1:W2:Y:S01]  /*0900*/  F2I.FTZ.U32.TRUNC.NTZ R5, R4 ;  /* 0x0000000400057305 */ /* 0x0002a2000021f000 */
[----:B------:R-:W-:Y:S01]  /*0910*/  LOP3.LUT R26, R3, 0x2c, RZ, 0xfc, !PT ;  /* 0x0000002c031a7812 */ /* 0x000fe200078efcff */
[-C--:B------:R-:W-:Y:S01]  /*0920*/  IMAD R64, R64, R93.reuse, RZ ;  /* 0x0000005d40407224 */ /* 0x080fe200078e02ff */
[----:B------:R-:W-:Y:S01]  /*0930*/  ISETP.GE.AND P5, PT, R17, RZ, PT ;  /* 0x000000ff1100720c */ /* 0x000fe20003fa6270 */
[-C--:B------:R-:W-:Y:S01]  /*0940*/  IMAD R65, R65, R93.reuse, RZ ;  /* 0x0000005d41417224 */ /* 0x080fe200078e02ff */
[----:B------:R-:W-:Y:S01]  /*0950*/  IABS R21, R26 ;  /* 0x0000001a00157213 */ /* 0x000fe20000000000 */
[----:B------:R-:W-:Y:S01]  /*0960*/  IMAD R66, R66, R93, RZ ;  /* 0x0000005d42427224 */ /* 0x000fe200078e02ff */
[C---:B------:R-:W-:Y:S01]  /*0970*/  LOP3.LUT R28, R3.reuse, 0x28, RZ, 0xfc, !PT ;  /* 0x00000028031c7812 */ /* 0x040fe200078efcff */
[--C-:B0-----:R-:W-:Y:S01]  /*0980*/  IMAD.MOV R12, RZ, RZ, -R7.reuse ;  /* 0x000000ffff0c7224 */ /* 0x101fe200078e0a07 */
[C---:B------:R-:W-:Y:S01]  /*0990*/  LOP3.LUT R30, R3.reuse, 0x24, RZ, 0xfc, !PT ;  /* 0x00000024031e7812 */ /* 0x040fe200078efcff */
[----:B-1----:R-:W-:Y:S01]  /*09a0*/  IMAD.MOV.U32 R4, RZ, RZ, RZ ;  /* 0x000000ffff047224 */ /* 0x002fe200078e00ff */
[----:B------:R-:W-:Y:S01]  /*09b0*/  IABS R23, R28 ;  /* 0x0000001c00177213 */ /* 0x000fe20000000000 */
[----:B------:R-:W-:Y:S01]  /*09c0*/  IMAD R11, R12, R27, RZ ;  /* 0x0000001b0c0b7224 */ /* 0x000fe200078e02ff */
[----:B------:R-:W-:Y:S01]  /*09d0*/  IABS R25, R30 ;  /* 0x0000001e00197213 */ /* 0x000fe20000000000 */
[----:B------:R-:W-:Y:S01]  /*09e0*/  VIADD R12, R24, 0x3c ;  /* 0x0000003c180c7836 */ /* 0x000fe20000000000 */
[----:B------:R-:W-:Y:S01]  /*09f0*/  LOP3.LUT R32, R3, 0x18, RZ, 0xfc, !PT ;  /* 0x0000001803207812 */ /* 0x000fe200078efcff */
[----:B------:R-:W-:Y:S01]  /*0a00*/  IMAD.HI.U32 R6, R7, R11, R6 ;  /* 0x0000000b07067227 */ /* 0x000fe200078e0006 */
[C---:B------:R-:W-:Y:S01]  /*0a10*/  LOP3.LUT R34, R3.reuse, 0x14, RZ, 0xfc, !PT ;  /* 0x0000001403227812 */ /* 0x040fe200078efcff */
[----:B------:R-:W-:Y:S01]  /*0a20*/  UMOV UR11, 0x7fffffdf ;  /* 0x7fffffdf000b7882 */ /* 0x000fe20000000000 */
[----:B------:R-:W-:Y:S01]  /*0a30*/  IABS R11, R12 ;  /* 0x0000000c000b7213 */ /* 0x000fe20000000000 */
[--C-:B--2---:R-:W-:Y:S01]  /*0a40*/  IMAD.MOV R13, RZ, RZ, -R5.reuse ;  /* 0x000000ffff0d7224 */ /* 0x104fe200078e0a05 */
[----:B------:R-:W-:Y:S01]  /*0a50*/  ISETP.GE.AND P4, PT, R12, RZ, PT ;  /* 0x000000ff0c00720c */ /* 0x000fe20003f86270 */
[----:B------:R-:W-:Y:S01]  /*0a60*/  IMAD.HI.U32 R10, R6, R20, RZ ;  /* 0x00000014060a7227 */ /* 0x000fe200078e00ff */
[----:B------:R-:W-:Y:S01]  /*0a70*/  IABS R29, R34 ;  /* 0x00000022001d7213 */ /* 0x000fe20000000000 */
[----:B------:R-:W-:Y:S01]  /*0a80*/  ULDC UR13, c[0x0][0x230] ;  /* 0x00008c00000d7ab9 */ /* 0x000fe20000000800 */
[C---:B------:R-:W-:Y:S01]  /*0a90*/  LOP3.LUT R36, R3.reuse, 0x10, RZ, 0xfc, !PT ;  /* 0x0000001003247812 */ /* 0x040fe200078efcff */
[----:B------:R-:W-:Y:S01]  /*0aa0*/  IMAD.MOV R10, RZ, RZ, -R10 ;  /* 0x000000ffff0a7224 */ /* 0x000fe200078e0a0a */
[----:B------:R-:W-:Y:S01]  /*0ab0*/  LOP3.LUT R38, R3, 0xc, RZ, 0xfc, !PT ;  /* 0x0000000c03267812 */ /* 0x000fe200078efcff */
[----:B------:R-:W-:Y:S01]  /*0ac0*/  IMAD R7, R13, R2, RZ ;  /* 0x000000020d077224 */ /* 0x000fe200078e02ff */
[----:B------:R-:W-:Y:S01]  /*0ad0*/  IABS R13, R17 ;  /* 0x00000011000d7213 */ /* 0x000fe20000000000 */
[----:B------:R-:W-:Y:S01]  /*0ae0*/  IMAD R20, R27, R10, R20 ;  /* 0x0000000a1b147224 */ /* 0x000fe200078e0214 */
[----:B------:R-:W-:Y:S01]  /*0af0*/  LOP3.LUT R10, R3, 0x30, RZ, 0xfc, !PT ;  /* 0x00000030030a7812 */ /* 0x000fe200078efcff */
[----:B------:R-:W-:Y:S01]  /*0b00*/  IMAD.HI.U32 R4, R5, R7, R4 ;  /* 0x0000000705047227 */ /* 0x000fe200078e0004 */
[----:B------:R-:W-:-:S02]  /*0b10*/  SHF.R.S32.HI R5, RZ, 0x1f, R92 ;  /* 0x0000001fff057819 */ /* 0x000fc4000001145c */
[----:B------:R-:W-:Y:S01]  /*0b20*/  ISETP.GT.U32.AND P2, PT, R27, R20, PT ;  /* 0x000000141b00720c */ /* 0x000fe20003f44070 */
[----:B------:R-:W-:Y:S01]  /*0b30*/  IMAD.SHL.U32 R67, R93, 0x20, RZ ;  /* 0x000000205d437824 */ /* 0x000fe200078e00ff */
[----:B------:R-:W-:Y:S01]  /*0b40*/  LEA.HI R92, R5, R92, RZ, 0x5 ;  /* 0x0000005c055c7211 */ /* 0x000fe200078f28ff */
[----:B------:R-:W-:Y:S01]  /*0b50*/  IMAD.HI.U32 R6, R4, R11, RZ ;  /* 0x0000000b04067227 */ /* 0x000fe200078e00ff */
[----:B------:R-:W-:Y:S02]  /*0b60*/  IABS R19, R10 ;  /* 0x0000000a00137213 */ /* 0x000fe40000000000 */
[----:B------:R-:W-:Y:S01]  /*0b70*/  ISETP.GE.AND P1, PT, R10, RZ, PT ;  /* 0x000000ff0a00720c */ /* 0x000fe20003f26270 */
[----:B------:R-:W-:Y:S01]  /*0b80*/  IMAD.HI.U32 R7, R4, R13, RZ ;  /* 0x0000000d04077227 */ /* 0x000fe200078e00ff */
[C---:B------:R-:W-:Y:S02]  /*0b90*/  LOP3.LUT R40, R3.reuse, 0x8, RZ, 0xfc, !PT ;  /* 0x0000000803287812 */ /* 0x040fe400078efcff */
[----:B------:R-:W-:Y:S01]  /*0ba0*/  LOP3.LUT R42, R3, 0x4, RZ, 0xfc, !PT ;  /* 0x00000004032a7812 */ /* 0x000fe200078efcff */
[----:B------:R-:W-:Y:S01]  /*0bb0*/  IMAD.MOV R6, RZ, RZ, -R6 ;  /* 0x000000ffff067224 */ /* 0x000fe200078e0a06 */
[----:B------:R-:W-:Y:S01]  /*0bc0*/  IABS R31, R36 ;  /* 0x00000024001f7213 */ /* 0x000fe20000000000 */
[----:B------:R-:W-:Y:S01]  /*0bd0*/  @!P2 IMAD.IADD R20, R20, 0x1, -R27 ;  /* 0x000000011414a824 */ /* 0x000fe200078e0a1b */
[----:B------:R-:W-:Y:S01]  /*0be0*/  IABS R33, R38 ;  /* 0x0000002600217213 */ /* 0x000fe20000000000 */
[----:B------:R-:W-:Y:S01]  /*0bf0*/  IMAD.MOV R7, RZ, RZ, -R7 ;  /* 0x000000ffff077224 */ /* 0x000fe200078e0a07 */
[----:B------:R-:W-:Y:S01]  /*0c00*/  IABS R35, R40 ;  /* 0x0000002800237213 */ /* 0x000fe20000000000 */
[C---:B------:R-:W-:Y:S01]  /*0c10*/  IMAD R5, R2.reuse, R6, R11 ;  /* 0x0000000602057224 */ /* 0x040fe200078e020b */
[----:B------:R-:W-:Y:S01]  /*0c20*/  ISETP.GT.U32.AND P2, PT, R27, R20, PT ;  /* 0x000000141b00720c */ /* 0x000fe20003f44070 */
[----:B------:R-:W-:Y:S01]  /*0c30*/  IMAD R7, R2, R7, R13 ;  /* 0x0000000702077224 */ /* 0x000fe200078e020d */
[----:B------:R-:W-:Y:S01]  /*0c40*/  LOP3.LUT R6, R3, 0x34, RZ, 0xfc, !PT ;  /* 0x0000003403067812 */ /* 0x000fe200078efcff */
[----:B------:R-:W-:Y:S01]  /*0c50*/  IMAD.HI.U32 R11, R4, R21, RZ ;  /* 0x00000015040b7227 */ /* 0x000fe200078e00ff */
[----:B------:R-:W-:-:S02]  /*0c60*/  IABS R37, R42 ;  /* 0x0000002a00257213 */ /* 0x000fc40000000000 */
[----:B------:R-:W-:Y:S01]  /*0c70*/  IABS R13, R6 ;  /* 0x00000006000d7213 */ /* 0x000fe20000000000 */
[----:B------:R-:W-:Y:S01]  /*0c80*/  IMAD.MOV R22, RZ, RZ, -R11 ;  /* 0x000000ffff167224 */ /* 0x000fe200078e0a0b */
[----:B------:R-:W-:Y:S01]  /*0c90*/  ISETP.GE.AND P0, PT, R6, RZ, PT ;  /* 0x000000ff0600720c */ /* 0x000fe20003f06270 */
[----:B------:R-:W-:Y:S01]  /*0ca0*/  IMAD.HI.U32 R10, R4, R19, RZ ;  /* 0x00000013040a7227 */ /* 0x000fe200078e00ff */
[----:B------:R-:W-:Y:S02]  /*0cb0*/  IABS R39, R3 ;  /* 0x0000000300277213 */ /* 0x000fe40000000000 */
[----:B------:R-:W-:Y:S01]  /*0cc0*/  SHF.R.S32.HI R92, RZ, 0x5, R92 ;  /* 0x00000005ff5c7819 */ /* 0x000fe2000001145c */
[----:B------:R-:W-:Y:S01]  /*0cd0*/  @!P2 IMAD.IADD R20, R20, 0x1, -R27 ;  /* 0x000000011414a824 */ /* 0x000fe200078e0a1b */
[----:B------:R-:W-:Y:S01]  /*0ce0*/  ISETP.GT.U32.AND P2, PT, R2, R5, PT ;  /* 0x000000050200720c */ /* 0x000fe20003f44070 */
[----:B------:R-:W-:Y:S01]  /*0cf0*/  IMAD.HI.U32 R6, R4, R13, RZ ;  /* 0x0000000d04067227 */ /* 0x000fe200078e00ff */
[----:B------:R-:W-:-:S03]  /*0d00*/  IABS R27, R32 ;  /* 0x00000020001b7213 */ /* 0x000fc60000000000 */
[----:B------:R-:W-:Y:S02]  /*0d10*/  IMAD.MOV R17, RZ, RZ, -R6 ;  /* 0x000000ffff117224 */ /* 0x000fe400078e0a06 */
[----:B------:R-:W-:Y:S02]  /*0d20*/  IMAD.MOV R10, RZ, RZ, -R10 ;  /* 0x000000ffff0a7224 */ /* 0x000fe400078e0a0a */
[C---:B------:R-:W-:Y:S02]  /*0d30*/  IMAD R11, R2.reuse, R17, R13 ;  /* 0x00000011020b7224 */ /* 0x040fe400078e020d */
[----:B------:R-:W-:Y:S02]  /*0d40*/  IMAD R17, R2, R22, R21 ;  /* 0x0000001602117224 */ /* 0x000fe400078e0215 */
[----:B------:R-:W-:Y:S02]  /*0d50*/  IMAD.MOV.U32 R22, RZ, RZ, R20 ;  /* 0x000000ffff167224 */ /* 0x000fe400078e0014 */
[----:B------:R-:W-:-:S02]  /*0d60*/  @!P2 IMAD.IADD R5, R5, 0x1, -R2 ;  /* 0x000000010505a824 */ /* 0x000fc400078e0a02 */
[----:B------:R-:W-:Y:S01]  /*0d70*/  @!P6 IMAD.MOV R22, RZ, RZ, -R22 ;  /* 0x000000ffff16e224 */ /* 0x000fe200078e0a16 */
[----:B------:R-:W-:Y:S01]  /*0d80*/  ISETP.GT.U32.AND P6, PT, R2, R7, PT ;  /* 0x000000070200720c */ /* 0x000fe20003fc4070 */
[----:B------:R-:W-:Y:S01]  /*0d90*/  IMAD.HI.U32 R12, R4, R23, RZ ;  /* 0x00000017040c7227 */ /* 0x000fe200078e00ff */
[----:B------:R-:W-:Y:S02]  /*0da0*/  @!P3 LOP3.LUT R22, RZ, R8, RZ, 0x33, !PT ;  /* 0x00000008ff16b212 */ /* 0x000fe400078e33ff */
[----:B------:R-:W-:Y:S01]  /*0db0*/  ISETP.GT.U32.AND P2, PT, R2, R5, PT ;  /* 0x000000050200720c */ /* 0x000fe20003f44070 */
[----:B------:R-:W-:Y:S01]  /*0dc0*/  IMAD.HI.U32 R6, R4, R25, RZ ;  /* 0x0000001904067227 */ /* 0x000fe200078e00ff */
[----:B------:R-:W-:-:S03]  /*0dd0*/  ISETP.GT.U32.AND P3, PT, R2, R11, PT ;  /* 0x0000000b0200720c */ /* 0x000fc60003f64070 */
[----:B------:R-:W-:Y:S02]  /*0de0*/  IMAD R13, R2, R10, R19 ;  /* 0x0000000a020d7224 */ /* 0x000fe400078e0213 */
[----:B------:R-:W-:Y:S02]  /*0df0*/  IMAD.MOV R12, RZ, RZ, -R12 ;  /* 0x000000ffff0c7224 */ /* 0x000fe400078e0a0c */
[----:B------:R-:W-:Y:S02]  /*0e00*/  IMAD.MOV R6, RZ, RZ, -R6 ;  /* 0x000000ffff067224 */ /* 0x000fe400078e0a06 */
[----:B------:R-:W-:Y:S01]  /*0e10*/  VIADD R10, R24, 0x1c ;  /* 0x0000001c180a7836 */ /* 0x000fe20000000000 */
[----:B------:R-:W-:Y:S01]  /*0e20*/  LOP3.LUT R24, R3, 0x20, RZ, 0xfc, !PT ;  /* 0x0000002003187812 */ /* 0x000fe200078efcff */
[C---:B------:R-:W-:Y:S02]  /*0e30*/  IMAD R19, R2.reuse, R12, R23 ;  /* 0x0000000c02137224 */ /* 0x040fe400078e0217 */
[C---:B------:R-:W-:Y:S01]  /*0e40*/  IMAD R21, R2.reuse, R6, R25 ;  /* 0x0000000602157224 */ /* 0x040fe200078e0219 */
[----:B------:R-:W-:Y:S01]  /*0e50*/  IABS R25, R10 ;  /* 0x0000000a00197213 */ /* 0x000fe20000000000 */
[--C-:B------:R-:W-:Y:S01]  /*0e60*/  @!P6 IMAD.IADD R7, R7, 0x1, -R2.reuse ;  /* 0x000000010707e824 */ /* 0x100fe200078e0a02 */
[----:B------:R-:W-:Y:S01]  /*0e70*/  IABS R23, R24 ;  /* 0x0000001800177213 */ /* 0x000fe20000000000 */
[--C-:B------:R-:W-:Y:S01]  /*0e80*/  @!P2 IMAD.IADD R5, R5, 0x1, -R2.reuse ;  /* 0x000000010505a824 */ /* 0x100fe200078e0a02 */
[C---:B------:R-:W-:Y:S01]  /*0e90*/  ISETP.GT.U32.AND P2, PT, R2.reuse, R13, PT ;  /* 0x0000000d0200720c */ /* 0x040fe20003f44070 */
[----:B------:R-:W-:Y:S01]  /*0ea0*/  @!P3 IMAD.IADD R11, R11, 0x1, -R2 ;  /* 0x000000010b0bb824 */ /* 0x000fe200078e0a02 */
[----:B------:R-:W-:Y:S01]  /*0eb0*/  ISETP.GT.U32.AND P3, PT, R2, R19, PT ;  /* 0x000000130200720c */ /* 0x000fe20003f64070 */
[----:B------:R-:W-:Y:S01]  /*0ec0*/  IMAD.HI.U32 R8, R4, R25, RZ ;  /* 0x0000001904087227 */ /* 0x000fe200078e00ff */
[----:B------:R-:W-:-:S03]  /*0ed0*/  ISETP.GT.U32.AND P6, PT, R2, R7, PT ;  /* 0x000000070200720c */ /* 0x000fc60003fc4070 */
[----:B------:R-:W-:Y:S02]  /*0ee0*/  IMAD.MOV R8, RZ, RZ, -R8 ;  /* 0x000000ffff087224 */ /* 0x000fe400078e0a08 */
[----:B------:R-:W-:-:S04]  /*0ef0*/  IMAD.HI.U32 R12, R4, R27, RZ ;  /* 0x0000001b040c7227 */ /* 0x000fc800078e00ff */
[C---:B------:R-:W-:Y:S02]  /*0f00*/  IMAD R25, R2.reuse, R8, R25 ;  /* 0x0000000802197224 */ /* 0x040fe400078e0219 */
[--C-:B------:R-:W-:Y:S01]  /*0f10*/  @!P2 IMAD.IADD R13, R13, 0x1, -R2.reuse ;  /* 0x000000010d0da824 */ /* 0x100fe200078e0a02 */
[C---:B------:R-:W-:Y:S01]  /*0f20*/  ISETP.GT.U32.AND P2, PT, R2.reuse, R21, PT ;  /* 0x000000150200720c */ /* 0x040fe20003f44070 */
[--C-:B------:R-:W-:Y:S01]  /*0f30*/  @!P3 IMAD.IADD R19, R19, 0x1, -R2.reuse ;  /* 0x000000011313b824 */ /* 0x100fe200078e0a02 */
[C---:B------:R-:W-:Y:S01]  /*0f40*/  ISETP.GT.U32.AND P3, PT, R2.reuse, R25, PT ;  /* 0x000000190200720c */ /* 0x040fe20003f64070 */
[----:B------:R-:W-:Y:S01]  /*0f50*/  @!P6 IMAD.IADD R7, R7, 0x1, -R2 ;  /* 0x000000010707e824 */ /* 0x000fe200078e0a02 */
[----:B------:R-:W-:Y:S01]  /*0f60*/  ISETP.GT.U32.AND P6, PT, R2, R17, PT ;  /* 0x000000110200720c */ /* 0x000fe20003fc4070 */
[----:B------:R-:W-:-:S04]  /*0f70*/  IMAD.HI.U32 R6, R4, R23, RZ ;  /* 0x0000001704067227 */ /* 0x000fc800078e00ff */
[----:B------:R-:W-:Y:S02]  /*0f80*/  IMAD.MOV R12, RZ, RZ, -R12 ;  /* 0x000000ffff0c7224 */ /* 0x000fe400078e0a0c */
[----:B------:R-:W-:Y:S02]  /*0f90*/  IMAD.MOV R6, RZ, RZ, -R6 ;  /* 0x000000ffff067224 */ /* 0x000fe400078e0a06 */
[C---:B------:R-:W-:Y:S02]  /*0fa0*/  IMAD R27, R2.reuse, R12, R27 ;  /* 0x0000000c021b7224 */ /* 0x040fe400078e021b */
        /* <DEDUP_REMOVED lines=9> */
[----:B------:R-:W-:Y:S01]  /*1040*/  @!P4 IMAD.MOV R5, RZ, RZ, -R5 ;  /* 0x000000ffff05c224 */ /* 0x000fe200078e0a05 */
[C---:B------:R-:W-:Y:S01]  /*1050*/  ISETP.GT.U32.AND P4, PT, R2.reuse, R21, PT ;  /* 0x000000150200720c */ /* 0x040fe20003f84070 */
[C---:B------:R-:W-:Y:S02]  /*1060*/  IMAD R29, R2.reuse, R20, R29 ;  /* 0x00000014021d7224 */ /* 0x040fe400078e021d */
[--C-:B------:R-:W-:Y:S01]  /*1070*/  @!P2 IMAD.IADD R27, R27, 0x1, -R2.reuse ;  /* 0x000000011b1ba824 */ /* 0x100fe200078e0a02 */
[C---:B------:R-:W-:Y:S01]  /*1080*/  ISETP.GT.U32.AND P2, PT, R2.reuse, R17, PT ;  /* 0x000000110200720c */ /* 0x040fe20003f44070 */
[----:B------:R-:W-:Y:S01]  /*1090*/  @!P3 IMAD.IADD R13, R13, 0x1, -R2 ;  /* 0x000000010d0db824 */ /* 0x000fe200078e0a02 */
[----:B------:R-:W-:Y:S01]  /*10a0*/  ISETP.GT.U32.AND P3, PT, R2, R19, PT ;  /* 0x000000130200720c */ /* 0x000fe20003f64070 */
[----:B------:R-:W-:-:S04]  /*10b0*/  IMAD.HI.U32 R6, R4, R31, RZ ;  /* 0x0000001f04067227 */ /* 0x000fc800078e00ff */
[----:B------:R-:W-:-:S04]  /*10c0*/  IMAD.HI.U32 R8, R4, R33, RZ ;  /* 0x0000002104087227 */ /* 0x000fc800078e00ff */
[----:B------:R-:W-:-:S04]  /*10d0*/  IMAD.HI.U32 R12, R4, R35, RZ ;  /* 0x00000023040c7227 */ /* 0x000fc800078e00ff */
[----:B------:R-:W-:-:S04]  /*10e0*/  IMAD.HI.U32 R20, R4, R37, RZ ;  /* 0x0000002504147227 */ /* 0x000fc800078e00ff */
[----:B------:R-:W-:Y:S01]  /*10f0*/  @!P6 IMAD.IADD R23, R23, 0x1, -R2 ;  /* 0x000000011717e824 */ /* 0x000fe200078e0a02 */
[----:B------:R-:W-:Y:S01]  /*1100*/  ISETP.GT.U32.AND P6, PT, R2, R11, PT ;  /* 0x0000000b0200720c */ /* 0x000fe20003fc4070 */
[----:B------:R-:W-:-:S04]  /*1110*/  IMAD.HI.U32 R4, R4, R39, RZ ;  /* 0x0000002704047227 */ /* 0x000fc800078e00ff */
[----:B------:R-:W-:Y:S02]  /*1120*/  IMAD.MOV R6, RZ, RZ, -R6 ;  /* 0x000000ffff067224 */ /* 0x000fe400078e0a06 */
[----:B------:R-:W-:Y:S02]  /*1130*/  IMAD.MOV R8, RZ, RZ, -R8 ;  /* 0x000000ffff087224 */ /* 0x000fe400078e0a08 */
[----:B------:R-:W-:Y:S02]  /*1140*/  IMAD.MOV R4, RZ, RZ, -R4 ;  /* 0x000000ffff047224 */ /* 0x000fe400078e0a04 */
[----:B------:R-:W-:Y:S01]  /*1150*/  @!P5 IMAD.MOV R7, RZ, RZ, -R7 ;  /* 0x000000ffff07d224 */ /* 0x000fe200078e0a07 */
[C---:B------:R-:W-:Y:S01]  /*1160*/  ISETP.GT.U32.AND P5, PT, R2.reuse, R23, PT ;  /* 0x000000170200720c */ /* 0x040fe20003fa4070 */
[C---:B------:R-:W-:Y:S02]  /*1170*/  IMAD R31, R2.reuse, R6, R31 ;  /* 0x00000006021f7224 */ /* 0x040fe400078e021f */
[----:B------:R-:W-:-:S02]  /*1180*/  IMAD R33, R2, R8, R33 ;  /* 0x0000000802217224 */ /* 0x000fc400078e0221 */
[C---:B------:R-:W-:Y:S02]  /*1190*/  IMAD R39, R2.reuse, R4, R39 ;  /* 0x0000000402277224 */ /* 0x040fe400078e0227 */
[----:B------:R-:W-:Y:S01]  /*11a0*/  @!P1 IMAD.MOV R13, RZ, RZ, -R13 ;  /* 0x000000ffff0d9224 */ /* 0x000fe200078e0a0d */
[C---:B------:R-:W-:Y:S01]  /*11b0*/  ISETP.GT.U32.AND P1, PT, R2.reuse, R29, PT ;  /* 0x0000001d0200720c */ /* 0x040fe20003f24070 */
[--C-:B------:R-:W-:Y:S01]  /*11c0*/  @!P2 IMAD.IADD R17, R17, 0x1, -R2.reuse ;  /* 0x000000011111a824 */ /* 0x100fe200078e0a02 */
[C---:B------:R-:W-:Y:S01]  /*11d0*/  ISETP.GT.U32.AND P2, PT, R2.reuse, R31, PT ;  /* 0x0000001f0200720c */ /* 0x040fe20003f44070 */
[--C-:B------:R-:W-:Y:S01]  /*11e0*/  @!P3 IMAD.IADD R19, R19, 0x1, -R2.reuse ;  /* 0x000000011313b824 */ /* 0x100fe200078e0a02 */
[C---:B------:R-:W-:Y:S01]  /*11f0*/  ISETP.GT.U32.AND P3, PT, R2.reuse, R33, PT ;  /* 0x000000210200720c */ /* 0x040fe20003f64070 */
[----:B------:R-:W-:Y:S01]  /*1200*/  @!P4 IMAD.IADD R21, R21, 0x1, -R2 ;  /* 0x000000011515c824 */ /* 0x000fe200078e0a02 */
[----:B------:R-:W-:Y:S01]  /*1210*/  ISETP.GT.U32.AND P4, PT, R2, R39, PT ;  /* 0x000000270200720c */ /* 0x000fe20003f84070 */
[----:B------:R-:W-:-:S02]  /*1220*/  IMAD.MOV R12, RZ, RZ, -R12 ;  /* 0x000000ffff0c7224 */ /* 0x000fc400078e0a0c */
[----:B------:R-:W-:Y:S01]  /*1230*/  @!P6 IMAD.IADD R11, R11, 0x1, -R2 ;  /* 0x000000010b0be824 */ /* 0x000fe200078e0a02 */
[C---:B------:R-:W-:Y:S01]  /*1240*/  ISETP.GT.U32.AND P6, PT, R2.reuse, R25, PT ;  /* 0x000000190200720c */ /* 0x040fe20003fc4070 */
[C---:B------:R-:W-:Y:S02]  /*1250*/  IMAD R35, R2.reuse, R12, R35 ;  /* 0x0000000c02237224 */ /* 0x040fe400078e0223 */
[----:B------:R-:W-:Y:S01]  /*1260*/  @!P0 IMAD.MOV R11, RZ, RZ, -R11 ;  /* 0x000000ffff0b8224 */ /* 0x000fe200078e0a0b */
[C---:B------:R-:W-:Y:S01]  /*1270*/  ISETP.GT.U32.AND P0, PT, R2.reuse, R27, PT ;  /* 0x0000001b0200720c */ /* 0x040fe20003f04070 */
[----:B------:R-:W-:Y:S02]  /*1280*/  IMAD.MOV R20, RZ, RZ, -R20 ;  /* 0x000000ffff147224 */ /* 0x000fe400078e0a14 */
[--C-:B------:R-:W-:Y:S01]  /*1290*/  @!P5 IMAD.IADD R23, R23, 0x1, -R2.reuse ;  /* 0x000000011717d824 */ /* 0x100fe200078e0a02 */
[C---:B------:R-:W-:Y:S01]  /*12a0*/  ISETP.GT.U32.AND P5, PT, R2.reuse, R35, PT ;  /* 0x000000230200720c */ /* 0x040fe20003fa4070 */
[----:B------:R-:W-:Y:S01]  /*12b0*/  IMAD R37, R2, R20, R37 ;  /* 0x0000001402257224 */ /* 0x000fe200078e0225 */
[----:B------:R-:W-:Y:S01]  /*12c0*/  LOP3.LUT R20, R16, 0x1e, RZ, 0xfc, !PT ;  /* 0x0000001e10147812 */ /* 0x000fe200078efcff */
[--C-:B------:R-:W-:Y:S01]  /*12d0*/  @!P1 IMAD.IADD R29, R29, 0x1, -R2.reuse ;  /* 0x000000011d1d9824 */ /* 0x100fe200078e0a02 */
[----:B------:R-:W-:Y:S01]  /*12e0*/  ISETP.GE.AND P1, PT, R26, RZ, PT ;  /* 0x000000ff1a00720c */ /* 0x000fe20003f26270 */
[--C-:B------:R-:W-:Y:S01]  /*12f0*/  @!P2 IMAD.IADD R31, R31, 0x1, -R2.reuse ;  /* 0x000000011f1fa824 */ /* 0x100fe200078e0a02 */
[----:B------:R-:W-:Y:S01]  /*1300*/  ISETP.GE.AND P2, PT, R28, RZ, PT ;  /* 0x000000ff1c00720c */ /* 0x000fe20003f46270 */
[--C-:B------:R-:W-:Y:S01]  /*1310*/  @!P3 IMAD.IADD R33, R33, 0x1, -R2.reuse ;  /* 0x000000012121b824 */ /* 0x100fe200078e0a02 */
[----:B------:R-:W-:Y:S01]  /*1320*/  ISETP.GE.AND P3, PT, R30, RZ, PT ;  /* 0x000000ff1e00720c */ /* 0x000fe20003f66270 */
[--C-:B------:R-:W-:Y:S01]  /*1330*/  @!P4 IMAD.IADD R39, R39, 0x1, -R2.reuse ;  /* 0x000000012727c824 */ /* 0x100fe200078e0a02 */
[----:B------:R-:W-:Y:S01]  /*1340*/  ISETP.GE.AND P4, PT, R24, RZ, PT ;  /* 0x000000ff1800720c */ /* 0x000fe20003f86270 */
[--C-:B------:R-:W-:Y:S01]  /*1350*/  @!P6 IMAD.IADD R25, R25, 0x1, -R2.reuse ;  /* 0x000000011919e824 */ /* 0x100fe200078e0a02 */
[----:B------:R-:W-:Y:S01]  /*1360*/  ISETP.GT.U32.AND P6, PT, R2, R37, PT ;  /* 0x000000250200720c */ /* 0x000fe20003fc4070 */
[--C-:B------:R-:W-:Y:S01]  /*1370*/  @!P0 IMAD.IADD R27, R27, 0x1, -R2.reuse ;  /* 0x000000011b1b8824 */ /* 0x100fe200078e0a02 */
[----:B------:R-:W-:Y:S01]  /*1380*/  ISETP.GE.AND P0, PT, R10, RZ, PT ;  /* 0x000000ff0a00720c */ /* 0x000fe20003f06270 */
[--C-:B------:R-:W-:Y:S01]  /*1390*/  @!P5 IMAD.IADD R35, R35, 0x1, -R2.reuse ;  /* 0x000000012323d824 */ /* 0x100fe200078e0a02 */
[----:B------:R-:W-:Y:S01]  /*13a0*/  LOP3.LUT P5, RZ, R18, 0x40, RZ, 0xc0, !PT ;  /* 0x0000004012ff7812 */ /* 0x000fe200078ac0ff */
[----:B------:R-:W-:Y:S01]  /*13b0*/  @!P1 IMAD.MOV R17, RZ, RZ, -R17 ;  /* 0x000000ffff119224 */ /* 0x000fe200078e0a11 */
[C---:B------:R-:W-:Y:S01]  /*13c0*/  ISETP.GT.U32.AND P1, PT, R2.reuse, R29, PT ;  /* 0x0000001d0200720c */ /* 0x040fe20003f24070 */
[----:B------:R-:W-:Y:S01]  /*13d0*/  @!P2 IMAD.MOV R19, RZ, RZ, -R19 ;  /* 0x000000ffff13a224 */ /* 0x000fe200078e0a13 */
[----:B------:R-:W-:Y:S01]  /*13e0*/  SEL R41, RZ, 0x90, !P5 ;  /* 0x00000090ff297807 */ /* 0x000fe20006800000 */
[----:B------:R-:W-:Y:S01]  /*13f0*/  @!P3 IMAD.MOV R21, RZ, RZ, -R21 ;  /* 0x000000ffff15b224 */ /* 0x000fe200078e0a15 */
[C---:B------:R-:W-:Y:S01]  /*1400*/  ISETP.GT.U32.AND P2, PT, R2.reuse, R31, PT ;  /* 0x0000001f0200720c */ /* 0x040fe20003f44070 */
[----:B------:R-:W-:Y:S01]  /*1410*/  @!P4 IMAD.MOV R23, RZ, RZ, -R23 ;  /* 0x000000ffff17c224 */ /* 0x000fe200078e0a17 */
[C---:B------:R-:W-:Y:S01]  /*1420*/  ISETP.GT.U32.AND P3, PT, R2.reuse, R33, PT ;  /* 0x000000210200720c */ /* 0x040fe20003f64070 */
[--C-:B------:R-:W-:Y:S01]  /*1430*/  @!P6 IMAD.IADD R37, R37, 0x1, -R2.reuse ;  /* 0x000000012525e824 */ /* 0x100fe200078e0a02 */
[C---:B------:R-:W-:Y:S01]  /*1440*/  ISETP.GT.U32.AND P4, PT, R2.reuse, R39, PT ;  /* 0x000000270200720c */ /* 0x040fe20003f84070 */
[----:B------:R-:W-:Y:S01]  /*1450*/  @!P0 IMAD.MOV R25, RZ, RZ, -R25 ;  /* 0x000000ffff198224 */ /* 0x000fe200078e0a19 */
[----:B------:R-:W-:Y:S01]  /*1460*/  ISETP.GT.U32.AND P5, PT, R2, R35, PT ;  /* 0x000000230200720c */ /* 0x000fe20003fa4070 */
[----:B------:R-:W-:Y:S01]  /*1470*/  IMAD R22, R22, UR4, RZ ;  /* 0x0000000416167c24 */ /* 0x000fe2000f8e02ff */
[----:B------:R-:W-:Y:S01]  /*1480*/  ISETP.GE.AND P6, PT, R32, RZ, PT ;  /* 0x000000ff2000720c */ /* 0x000fe20003fc6270 */
[--C-:B------:R-:W-:Y:S01]  /*1490*/  @!P1 IMAD.IADD R29, R29, 0x1, -R2.reuse ;  /* 0x000000011d1d9824 */ /* 0x100fe200078e0a02 */
[----:B------:R-:W-:Y:S01]  /*14a0*/  ISETP.GT.U32.AND P0, PT, R2, R37, PT ;  /* 0x000000250200720c */ /* 0x000fe20003f04070 */
[----:B------:R-:W-:Y:S01]  /*14b0*/  USHF.R.U32.HI UR4, URZ, 0x4, UR12 ;  /* 0x000000043f047899 */ /* 0x000fe2000801160c */
        /* <DEDUP_REMOVED lines=9> */
[----:B------:R-:W-:Y:S01]  /*1550*/  @!P6 IMAD.MOV R27, RZ, RZ, -R27 ;  /* 0x000000ffff1be224 */ /* 0x000fe200078e0a1b */
[----:B------:R-:W-:Y:S01]  /*1560*/  ISETP.GE.AND P6, PT, R3, RZ, PT ;  /* 0x000000ff0300720c */ /* 0x000fe20003fc6270 */
[----:B------:R-:W-:Y:S01]  /*1570*/  @!P0 IMAD.IADD R37, R37, 0x1, -R2 ;  /* 0x0000000125258824 */ /* 0x000fe200078e0a02 */
[----:B------:R-:W-:Y:S01]  /*1580*/  ISETP.NE.AND P0, PT, R9, RZ, PT ;  /* 0x000000ff0900720c */ /* 0x000fe20003f05270 */
[----:B------:R-:W-:Y:S01]  /*1590*/  @!P1 IMAD.MOV R29, RZ, RZ, -R29 ;  /* 0x000000ffff1d9224 */ /* 0x000fe200078e0a1d */
[----:B------:R-:W-:Y:S01]  /*15a0*/  LOP3.LUT R2, RZ, R9, RZ, 0x33, !PT ;  /* 0x00000009ff027212 */ /* 0x000fe200078e33ff */
[----:B------:R-:W-:Y:S01]  /*15b0*/  @!P2 IMAD.MOV R31, RZ, RZ, -R31 ;  /* 0x000000ffff1fa224 */ /* 0x000fe200078e0a1f */
[----:B------:R-:W-:Y:S01]  /*15c0*/  LEA R68, P1, R22, UR6, 0x1 ;  /* 0x0000000616447c11 */ /* 0x000fe2000f8208ff */
[----:B------:R-:W-:Y:S01]  /*15d0*/  @!P3 IMAD.MOV R33, RZ, RZ, -R33 ;  /* 0x000000ffff21b224 */ /* 0x000fe200078e0a21 */
[C---:B------:R-:W-:Y:S01]  /*15e0*/  SEL R5, R2.reuse, R5, !P0 ;  /* 0x0000000502057207 */ /* 0x040fe20004000000 */
[----:B------:R-:W-:Y:S01]  /*15f0*/  @!P4 IMAD.MOV R35, RZ, RZ, -R35 ;  /* 0x000000ffff23c224 */ /* 0x000fe200078e0a23 */
[C---:B------:R-:W-:Y:S01]  /*1600*/  SEL R7, R2.reuse, R7, !P0 ;  /* 0x0000000702077207 */ /* 0x040fe20004000000 */
[----:B------:R-:W-:Y:S01]  /*1610*/  @!P5 IMAD.MOV R37, RZ, RZ, -R37 ;  /* 0x000000ffff25d224 */ /* 0x000fe200078e0a25 */
[C---:B------:R-:W-:Y:S01]  /*1620*/  SEL R13, R2.reuse, R13, !P0 ;  /* 0x0000000d020d7207 */ /* 0x040fe20004000000 */
[----:B------:R-:W-:Y:S01]  /*1630*/  @!P6 IMAD.MOV R39, RZ, RZ, -R39 ;  /* 0x000000ffff27e224 */ /* 0x000fe200078e0a27 */
[C---:B------:R-:W-:Y:S01]  /*1640*/  SEL R21, R2.reuse, R21, !P0 ;  /* 0x0000001502157207 */ /* 0x040fe20004000000 */
[----:B------:R-:W-:Y:S01]  /*1650*/  IMAD R5, R5, UR5, RZ ;  /* 0x0000000505057c24 */ /* 0x000fe2000f8e02ff */
        /* <DEDUP_REMOVED lines=8> */
[----:B------:R-:W-:Y:S01]  /*16e0*/  SEL R25, R2, R25, !P0 ;  /* 0x0000001902197207 */ /* 0x000fe20004000000 */
[----:B------:R-:W-:Y:S01]  /*16f0*/  IMAD R9, R11, UR5, RZ ;  /* 0x000000050b097c24 */ /* 0x000fe2000f8e02ff */
[----:B------:R-:W-:Y:S01]  /*1700*/  LEA.HI.X.SX32 R69, R22, UR7, 0x1, P1 ;  /* 0x0000000716457c11 */ /* 0x000fe200088f0eff */
[----:B------:R-:W-:Y:S01]  /*1710*/  ULDC.64 UR6, c[0x0][0x218] ;  /* 0x0000860000067ab9 */ /* 0x000fe20000000a00 */
        /* <DEDUP_REMOVED lines=14> */
[----:B------:R-:W-:Y:S01]  /*1800*/  LEA R12, P2, R5, UR6, 0x1 ;  /* 0x00000006050c7c11 */ /* 0x000fe2000f8408ff */
[----:B------:R-:W-:Y:S01]  /*1810*/  IMAD R35, R35, UR5, RZ ;  /* 0x0000000523237c24 */ /* 0x000fe2000f8e02ff */
[----:B------:R-:W-:Y:S01]  /*1820*/  LEA R10, P1, R7, UR6, 0x1 ;  /* 0x00000006070a7c11 */ /* 0x000fe2000f8208ff */
[----:B------:R-:W-:Y:S01]  /*1830*/  IMAD R37, R37, UR5, RZ ;  /* 0x0000000525257c24 */ /* 0x000fe2000f8e02ff */
[----:B------:R-:W-:Y:S01]  /*1840*/  LEA.HI.X.SX32 R13, R5, UR7, 0x1, P2 ;  /* 0x00000007050d7c11 */ /* 0x000fe200090f0eff */
[----:B------:R-:W-:Y:S01]  /*1850*/  IMAD R119, R2, UR5, RZ ;  /* 0x0000000502777c24 */ /* 0x000fe2000f8e02ff */
[----:B------:R-:W-:Y:S01]  /*1860*/  LEA R6, P4, R3, UR6, 0x1 ;  /* 0x0000000603067c11 */ /* 0x000fe2000f8808ff */
[----:B------:R-:W-:Y:S01]  /*1870*/  UIADD3 UR5, UR12, 0x1000, URZ ;  /* 0x000010000c057890 */ /* 0x000fe2000fffe03f */
[----:B------:R-:W-:Y:S01]  /*1880*/  LEA R90, P3, R21, UR6, 0x1 ;  /* 0x00000006155a7c11 */ /* 0x000fe2000f8608ff */
[----:B------:R-:W-:Y:S01]  /*1890*/  USGXT.U32 UR4, UR4, 0xe ;  /* 0x0000000e0404789a */ /* 0x000fe20008000000 */
[----:B------:R-:W-:Y:S01]  /*18a0*/  LEA R88, P2, R23, UR6, 0x1 ;  /* 0x0000000617587c11 */ /* 0x000fe2000f8408ff */
[----:B------:R-:W-:Y:S01]  /*18b0*/  USHF.R.U32.HI UR5, URZ, 0x4, UR5 ;  /* 0x000000043f057899 */ /* 0x000fe20008011605 */
[----:B------:R-:W-:Y:S01]  /*18c0*/  LEA R8, P0, R9, UR6, 0x1 ;  /* 0x0000000609087c11 */ /* 0x000fe2000f8008ff */
[----:B------:R-:W-:Y:S01]  /*18d0*/  IMAD R20, R20, R93, RZ ;  /* 0x0000005d14147224 */ /* 0x000fe200078e02ff */
[----:B------:R-:W-:-:S02]  /*18e0*/  LEA R4, P6, R17, UR6, 0x1 ;  /* 0x0000000611047c11 */ /* 0x000fc4000f8c08ff */
[----:B------:R-:W-:Y:S02]  /*18f0*/  CS2R R38, SRZ ;  /* 0x0000000000267805 */ /* 0x000fe4000001ff00 */
[----:B------:R-:W-:Y:S02]  /*1900*/  LEA R2, P5, R19, UR6, 0x1 ;  /* 0x0000000613027c11 */ /* 0x000fe4000f8a08ff */
[----:B------:R-:W-:Y:S02]  /*1910*/  CS2R R42, SRZ ;  /* 0x00000000002a7805 */ /* 0x000fe4000001ff00 */
[----:B------:R-:W-:Y:S02]  /*1920*/  LEA.HI.X.SX32 R11, R7, UR7, 0x1, P1 ;  /* 0x00000007070b7c11 */ /* 0x000fe400088f0eff */
[----:B------:R-:W-:Y:S02]  /*1930*/  LEA R86, P1, R25, UR6, 0x1 ;  /* 0x0000000619567c11 */ /* 0x000fe4000f8208ff */
[----:B------:R-:W-:-:S02]  /*1940*/  LEA.HI.X.SX32 R7, R3, UR7, 0x1, P4 ;  /* 0x0000000703077c11 */ /* 0x000fc4000a0f0eff */
[----:B------:R-:W-:Y:S02]  /*1950*/  LEA.HI.X.SX32 R91, R21, UR7, 0x1, P3 ;  /* 0x00000007155b7c11 */ /* 0x000fe400098f0eff */
[----:B------:R-:W-:Y:S02]  /*1960*/  LEA.HI.X.SX32 R89, R23, UR7, 0x1, P2 ;  /* 0x0000000717597c11 */ /* 0x000fe400090f0eff */
[----:B------:R-:W-:Y:S02]  /*1970*/  LEA.HI.X.SX32 R9, R9, UR7, 0x1, P0 ;  /* 0x0000000709097c11 */ /* 0x000fe400080f0eff */
[----:B------:R-:W-:Y:S02]  /*1980*/  LEA.HI.X.SX32 R5, R17, UR7, 0x1, P6 ;  /* 0x0000000711057c11 */ /* 0x000fe4000b0f0eff */
[----:B------:R-:W-:Y:S01]  /*1990*/  LEA.HI.X.SX32 R3, R19, UR7, 0x1, P5 ;  /* 0x0000000713037c11 */ /* 0x000fe2000a8f0eff */
[----:B---3--:R-:W-:Y:S01]  /*19a0*/  IMAD.SHL.U32 R19, R70, 0x20, RZ ;  /* 0x0000002046137824 */ /* 0x008fe200078e00ff */
[----:B------:R-:W-:-:S02]  /*19b0*/  LOP3.LUT R21, R16, 0x1c, RZ, 0xfc, !PT ;  /* 0x0000001c10157812 */ /* 0x000fc400078efcff */
[C---:B------:R-:W-:Y:S02]  /*19c0*/  LOP3.LUT R22, R16.reuse, 0x1a, RZ, 0xfc, !PT ;  /* 0x0000001a10167812 */ /* 0x040fe400078efcff */
[----:B------:R-:W-:Y:S01]  /*19d0*/  LOP3.LUT R23, R16, 0x18, RZ, 0xfc, !PT ;  /* 0x0000001810177812 */ /* 0x000fe200078efcff */
[-C--:B------:R-:W-:Y:S01]  /*19e0*/  IMAD R21, R21, R93.reuse, RZ ;  /* 0x0000005d15157224 */ /* 0x080fe200078e02ff */
[----:B------:R-:W-:Y:S01]  /*19f0*/  LEA R84, P0, R27, UR6, 0x1 ;  /* 0x000000061b547c11 */ /* 0x000fe2000f8008ff */
[-C--:B------:R-:W-:Y:S01]  /*1a00*/  IMAD R22, R22, R93.reuse, RZ ;  /* 0x0000005d16167224 */ /* 0x080fe200078e02ff */
[----:B------:R-:W-:Y:S01]  /*1a10*/  LEA R82, P4, R29, UR6, 0x1 ;  /* 0x000000061d527c11 */ /* 0x000fe2000f8808ff */
[-C--:B------:R-:W-:Y:S01]  /*1a20*/  IMAD R23, R23, R93.reuse, RZ ;  /* 0x0000005d17177224 */ /* 0x080fe200078e02ff */
[----:B------:R-:W-:Y:S01]  /*1a30*/  LEA R106, P6, R31, UR6, 0x1 ;  /* 0x000000061f6a7c11 */ /* 0x000fe2000f8c08ff */
[----:B------:R-:W-:Y:S01]  /*1a40*/  IMAD R93, R16, R93, RZ ;  /* 0x0000005d105d7224 */ /* 0x000fe200078e02ff */
[----:B------:R-:W-:-:S02]  /*1a50*/  LEA R78, P5, R33, UR6, 0x1 ;  /* 0x00000006214e7c11 */ /* 0x000fc4000f8a08ff */
[----:B------:R-:W-:Y:S02]  /*1a60*/  LEA R110, P3, R35, UR6, 0x1 ;  /* 0x00000006236e7c11 */ /* 0x000fe4000f8608ff */
[----:B------:R-:W-:Y:S02]  /*1a70*/  LEA R120, P2, R37, UR6, 0x1 ;  /* 0x0000000625787c11 */ /* 0x000fe4000f8408ff */
[----:B------:R-:W-:Y:S02]  /*1a80*/  LEA.HI.X.SX32 R87, R25, UR7, 0x1, P1 ;  /* 0x0000000719577c11 */ /* 0x000fe400088f0eff */
[----:B------:R-:W-:Y:S02]  /*1a90*/  CS2R R24, SRZ ;  /* 0x0000000000187805 */ /* 0x000fe4000001ff00 */
[----:B------:R-:W-:Y:S02]  /*1aa0*/  LOP3.LUT R17, R18, 0x1f, RZ, 0xc0, !PT ;  /* 0x0000001f12117812 */ /* 0x000fe400078ec0ff */
[----:B------:R-:W-:-:S02]  /*1ab0*/  LOP3.LUT R0, R41, R0, RZ, 0x3c, !PT ;  /* 0x0000000029007212 */ /* 0x000fc400078e3cff */
[----:B------:R-:W-:Y:S02]  /*1ac0*/  CS2R R40, SRZ ;  /* 0x0000000000287805 */ /* 0x000fe4000001ff00 */
[----:B------:R-:W-:Y:S01]  /*1ad0*/  LEA R118, P1, R119, UR6, 0x1 ;  /* 0x0000000677767c11 */ /* 0x000fe2000f8208ff */
[----:B------:R-:W-:Y:S01]  /*1ae0*/  USGXT.U32 UR6, UR5, 0xe ;  /* 0x0000000e0506789a */ /* 0x000fe20008000000 */
[----:B------:R-:W-:Y:S02]  /*1af0*/  LEA.HI.X.SX32 R85, R27, UR7, 0x1, P0 ;  /* 0x000000071b557c11 */ /* 0x000fe400080f0eff */
[----:B------:R-:W-:Y:S02]  /*1b00*/  CS2R R26, SRZ ;  /* 0x00000000001a7805 */ /* 0x000fe4000001ff00 */
[----:B------:R-:W-:Y:S02]  /*1b10*/  LEA.HI.X.SX32 R83, R29, UR7, 0x1, P4 ;  /* 0x000000071d537c11 */ /* 0x000fe4000a0f0eff */
[----:B------:R-:W-:-:S02]  /*1b20*/  CS2R R28, SRZ ;  /* 0x00000000001c7805 */ /* 0x000fc4000001ff00 */
[----:B------:R-:W-:Y:S02]  /*1b30*/  LEA.HI.X.SX32 R108, R31, UR7, 0x1, P6 ;  /* 0x000000071f6c7c11 */ /* 0x000fe4000b0f0eff */
[----:B------:R-:W-:Y:S02]  /*1b40*/  CS2R R30, SRZ ;  /* 0x00000000001e7805 */ /* 0x000fe4000001ff00 */
[----:B------:R-:W-:Y:S02]  /*1b50*/  LEA.HI.X.SX32 R79, R33, UR7, 0x1, P5 ;  /* 0x00000007214f7c11 */ /* 0x000fe4000a8f0eff */
[----:B------:R-:W-:Y:S02]  /*1b60*/  CS2R R32, SRZ ;  /* 0x0000000000207805 */ /* 0x000fe4000001ff00 */
[----:B------:R-:W-:Y:S02]  /*1b70*/  LEA.HI.X.SX32 R123, R35, UR7, 0x1, P3 ;  /* 0x00000007237b7c11 */ /* 0x000fe400098f0eff */
[----:B------:R-:W-:-:S02]  /*1b80*/  CS2R R34, SRZ ;  /* 0x0000000000227805 */ /* 0x000fc4000001ff00 */
[----:B------:R-:W-:Y:S02]  /*1b90*/  LEA.HI.X.SX32 R121, R37, UR7, 0x1, P2 ;  /* 0x0000000725797c11 */ /* 0x000fe400090f0eff */
[----:B------:R-:W-:Y:S02]  /*1ba0*/  CS2R R36, SRZ ;  /* 0x0000000000247805 */ /* 0x000fe4000001ff00 */
[----:B------:R-:W-:Y:S01]  /*1bb0*/  LEA.HI.X.SX32 R119, R119, UR7, 0x1, P1 ;  /* 0x0000000777777c11 */ /* 0x000fe200088f0eff */
[----:B------:R-:W-:Y:S01]  /*1bc0*/  IMAD R17, R17, R70, RZ ;  /* 0x0000004611117224 */ /* 0x000fe200078e02ff */
[C---:B------:R-:W-:Y:S01]  /*1bd0*/  LOP3.LUT R94, R0.reuse, 0x20, RZ, 0x3c, !PT ;  /* 0x00000020005e7812 */ /* 0x040fe200078e3cff */
[----:B------:R-:W-:Y:S01]  /*1be0*/  UMOV UR5, URZ ;  /* 0x0000003f00057c82 */ /* 0x000fe20008000000 */
[C---:B------:R-:W-:Y:S01]  /*1bf0*/  LOP3.LUT R95, R0.reuse, 0x40, RZ, 0x3c, !PT ;  /* 0x00000040005f7812 */ /* 0x040fe200078e3cff */
[----:B------:R-:W-:Y:S01]  /*1c00*/  UMOV UR7, URZ ;  /* 0x0000003f00077c82 */ /* 0x000fe20008000000 */
[----:B------:R-:W-:Y:S01]  /*1c10*/  LOP3.LUT R96, R0, 0x60, RZ, 0x3c, !PT ;  /* 0x0000006000607812 */ /* 0x000fe200078e3cff */
[----:B------:R-:W-:-:S02]  /*1c20*/  UIADD3.64 UR8, UR4, UR8, URZ ;  /* 0x0000000804087297 */ /* 0x000fc4000fffe03f */
[----:B------:R-:W-:-:S12]  /*1c30*/  UIADD3.64 UR10, UR6, -UR10, URZ ;  /* 0x8000000a060a7297 */ /* 0x000fd8000fffe03f */
.L_x_1:
[C---:B------:R-:W-:Y:S01]  /*1c40*/  ISETP.GE.AND P0, PT, R16.reuse, UR13, PT ;  /* 0x0000000d10007c0c */ /* 0x040fe2000bf06270 */
[----:B------:R-:W-:Y:S01]  /*1c50*/  IMAD.WIDE R70, R93, 0x2, R68 ;  /* 0x000000025d467825 */ /* 0x000fe200078e0244 */
[----:B------:R-:W-:Y:S02]  /*1c60*/  LOP3.LUT R72, R16, 0x8, RZ, 0xfc, !PT ;  /* 0x0000000810487812 */ /* 0x000fe400078efcff */
[----:B------:R-:W-:Y:S02]  /*1c70*/  PRMT R114, RZ, 0x7610, R114 ;  /* 0x00007610ff727816 */ /* 0x000fe40000000072 */
[----:B------:R-:W-:Y:S02]  /*1c80*/  ISETP.GE.AND P1, PT, R72, UR13, PT ;  /* 0x0000000d48007c0c */ /* 0x000fe4000bf26270 */
[----:B------:R-:W-:-:S05]  /*1c90*/  LOP3.LUT R72, R16, 0x10, RZ, 0xfc, !PT ;  /* 0x0000001010487812 */ /* 0x000fca00078efcff */
[----:B------:R0:W2:Y:S01]  /*1ca0*/  @!P0 LDG.E.U16 R114, desc[UR14][R70.64] ;  /* 0x0000000e46728981 */ /* 0x0000a2000c1e1500 */
[----:B------:R-:W-:Y:S01]  /*1cb0*/  PRMT R97, RZ, 0x7610, R97 ;  /* 0x00007610ff617816 */ /* 0x000fe20000000061 */
[----:B------:R-:W-:Y:S01]  /*1cc0*/  IMAD.WIDE R74, R63, 0x2, R68 ;  /* 0x000000023f4a7825 */ /* 0x000fe200078e0244 */
[----:B------:R-:W-:-:S04]  /*1cd0*/  ISETP.GE.AND P0, PT, R72, UR13, PT ;  /* 0x0000000d48007c0c */ /* 0x000fc8000bf06270 */
[----:B------:R1:W3:Y:S01]  /*1ce0*/  @!P1 LDG.E.U16 R97, desc[UR14][R74.64] ;  /* 0x0000000e4a619981 */ /* 0x0002e2000c1e1500 */
[----:B------:R-:W-:Y:S01]  /*1cf0*/  LOP3.LUT R76, R16, 0x18, RZ, 0xfc, !PT ;  /* 0x00000018104c7812 */ /* 0x000fe200078efcff */
[----:B------:R-:W-:Y:S01]  /*1d00*/  IMAD.WIDE R72, R59, 0x2, R68 ;  /* 0x000000023b487825 */ /* 0x000fe200078e0244 */
[----:B------:R-:W-:Y:S02]  /*1d10*/  PRMT R99, RZ, 0x7610, R99 ;  /* 0x00007610ff637816 */ /* 0x000fe40000000063 */
[----:B------:R-:W-:-:S04]  /*1d20*/  ISETP.GE.AND P1, PT, R76, UR13, PT ;  /* 0x0000000d4c007c0c */ /* 0x000fc8000bf26270 */
[----:B------:R4:W5:Y:S01]  /*1d30*/  @!P0 LDG.E.U16 R99, desc[UR14][R72.64] ;  /* 0x0000000e48638981 */ /* 0x000962000c1e1500 */
[----:B------:R-:W-:Y:S01]  /*1d40*/  LOP3.LUT R76, R16, 0x2, RZ, 0xfc, !PT ;  /* 0x00000002104c7812 */ /* 0x000fe200078efcff */
[----:B0-----:R-:W-:Y:S01]  /*1d50*/  IMAD.WIDE R70, R23, 0x2, R68 ;  /* 0x0000000217467825 */ /* 0x001fe200078e0244 */
[----:B------:R-:W-:Y:S02]  /*1d60*/  PRMT R101, RZ, 0x7610, R101 ;  /* 0x00007610ff657816 */ /* 0x000fe40000000065 */
[----:B------:R-:W-:-:S04]  /*1d70*/  ISETP.GE.AND P0, PT, R76, UR13, PT ;  /* 0x0000000d4c007c0c */ /* 0x000fc8000bf06270 */
[----:B------:R0:W5:Y:S01]  /*1d80*/  @!P1 LDG.E.U16 R101, desc[UR14][R70.64] ;  /* 0x0000000e46659981 */ /* 0x000162000c1e1500 */
[----:B------:R-:W-:Y:S01]  /*1d90*/  PRMT R103, RZ, 0x7610, R103 ;  /* 0x00007610ff677816 */ /* 0x000fe20000000067 */
[----:B-1----:R-:W-:Y:S01]  /*1da0*/  IMAD.WIDE R74, R66, 0x2, R68 ;  /* 0x00000002424a7825 */ /* 0x002fe200078e0244 */
[----:B------:R-:W-:-:S04]  /*1db0*/  LOP3.LUT R76, R16, 0xa, RZ, 0xfc, !PT ;  /* 0x0000000a104c7812 */ /* 0x000fc800078efcff */
[----:B------:R-:W-:Y:S02]  /*1dc0*/  ISETP.GE.AND P1, PT, R76, UR13, PT ;  /* 0x0000000d4c007c0c */ /* 0x000fe4000bf26270 */
[----:B------:R1:W5:Y:S01]  /*1dd0*/  @!P0 LDG.E.U16 R103, desc[UR14][R74.64] ;  /* 0x0000000e4a678981 */ /* 0x000362000c1e1500 */
[----:B------:R-:W-:Y:S01]  /*1de0*/  LOP3.LUT R76, R16, 0x12, RZ, 0xfc, !PT ;  /* 0x00000012104c7812 */ /* 0x000fe200078efcff */
[----:B----4-:R-:W-:Y:S01]  /*1df0*/  IMAD.WIDE R72, R62, 0x2, R68 ;  /* 0x000000023e487825 */ /* 0x010fe200078e0244 */
[----:B------:R-:W-:Y:S02]  /*1e00*/  PRMT R105, RZ, 0x7610, R105 ;  /* 0x00007610ff697816 */ /* 0x000fe40000000069 */
[----:B------:R-:W-:Y:S02]  /*1e10*/  ISETP.GE.AND P0, PT, R76, UR13, PT ;  /* 0x0000000d4c007c0c */ /* 0x000fe4000bf06270 */
[----:B------:R-:W-:Y:S01]  /*1e20*/  LOP3.LUT R77, R16, 0x6, RZ, 0xfc, !PT ;  /* 0x00000006104d7812 */ /* 0x000fe200078efcff */
[----:B0-----:R-:W-:Y:S01]  /*1e30*/  IMAD.WIDE R70, R58, 0x2, R68 ;  /* 0x000000023a467825 */ /* 0x001fe200078e0244 */
[----:B------:R-:W-:-:S02]  /*1e40*/  PRMT R107, RZ, 0x7610, R107 ;  /* 0x00007610ff6b7816 */ /* 0x000fc4000000006b */
[----:B------:R-:W-:Y:S01]  /*1e50*/  ISETP.GE.AND P5, PT, R77, UR13, PT ;  /* 0x0000000d4d007c0c */ /* 0x000fe2000bfa6270 */
[----:B------:R0:W4:Y:S01]  /*1e60*/  @!P1 LDG.E.U16 R105, desc[UR14][R72.64] ;  /* 0x0000000e48699981 */ /* 0x000122000c1e1500 */
[C---:B------:R-:W-:Y:S02]  /*1e70*/  LOP3.LUT R76, R16.reuse, 0x4, RZ, 0xfc, !PT ;  /* 0x00000004104c7812 */ /* 0x040fe400078efcff */
[----:B-1----:R-:W-:Y:S02]  /*1e80*/  LOP3.LUT R74, R16, 0xc, RZ, 0xfc, !PT ;  /* 0x0000000c104a7812 */ /* 0x002fe400078efcff */
[----:B------:R-:W-:Y:S01]  /*1e90*/  ISETP.GE.AND P4, PT, R76, UR13, PT ;  /* 0x0000000d4c007c0c */ /* 0x000fe2000bf86270 */
[----:B------:R1:W4:Y:S01]  /*1ea0*/  @!P0 LDG.E.U16 R107, desc[UR14][R70.64] ;  /* 0x0000000e466b8981 */ /* 0x000322000c1e1500 */
[----:B------:R-:W-:Y:S01]  /*1eb0*/  ISETP.GE.AND P0, PT, R74, UR13, PT ;  /* 0x0000000d4a007c0c */ /* 0x000fe2000bf06270 */
[----:B------:R-:W-:Y:S01]  /*1ec0*/  IMAD.WIDE R76, R64, 0x2, R68 ;  /* 0x00000002404c7825 */ /* 0x000fe200078e0244 */
[----:B------:R-:W-:-:S02]  /*1ed0*/  PRMT R109, RZ, 0x7610, R109 ;  /* 0x00007610ff6d7816 */ /* 0x000fc4000000006d */
[C---:B0-----:R-:W-:Y:S01]  /*1ee0*/  LOP3.LUT R72, R16.reuse, 0xe, RZ, 0xfc, !PT ;  /* 0x0000000e10487812 */ /* 0x041fe200078efcff */
[----:B------:R-:W-:Y:S01]  /*1ef0*/  IMAD.WIDE R74, R65, 0x2, R68 ;  /* 0x00000002414a7825 */ /* 0x000fe200078e0244 */
[C---:B------:R-:W-:Y:S02]  /*1f00*/  LOP3.LUT R104, R16.reuse, 0x1a, RZ, 0xfc, !PT ;  /* 0x0000001a10687812 */ /* 0x040fe400078efcff */
[----:B------:R-:W-:Y:S01]  /*1f10*/  PRMT R98, RZ, 0x7610, R98 ;  /* 0x00007610ff627816 */ /* 0x000fe20000000062 */
[----:B------:R-:W4:Y:S01]  /*1f20*/  @!P5 LDG.E.U16 R109, desc[UR14][R76.64] ;  /* 0x0000000e4c6dd981 */ /* 0x000f22000c1e1500 */
[----:B-1----:R-:W-:Y:S02]  /*1f30*/  LOP3.LUT R70, R16, 0x16, RZ, 0xfc, !PT ;  /* 0x0000001610467812 */ /* 0x002fe400078efcff */
[----:B------:R-:W-:Y:S02]  /*1f40*/  PRMT R100, RZ, 0x7610, R100 ;  /* 0x00007610ff647816 */ /* 0x000fe40000000064 */
[----:B------:R-:W-:Y:S01]  /*1f50*/  ISETP.GE.AND P3, PT, R70, UR13, PT ;  /* 0x0000000d46007c0c */ /* 0x000fe2000bf66270 */
[----:B------:R-:W-:Y:S01]  /*1f60*/  IMAD.WIDE R70, R61, 0x2, R68 ;  /* 0x000000023d467825 */ /* 0x000fe200078e0244 */
[----:B------:R-:W-:Y:S01]  /*1f70*/  ISETP.GE.AND P1, PT, R72, UR13, PT ;  /* 0x0000000d48007c0c */ /* 0x000fe2000bf26270 */
[----:B------:R0:W4:Y:S01]  /*1f80*/  @!P4 LDG.E.U16 R98, desc[UR14][R74.64] ;  /* 0x0000000e4a62c981 */ /* 0x000122000c1e1500 */
[----:B------:R-:W-:-:S02]  /*1f90*/  ISETP.GE.AND P5, PT, R104, UR13, PT ;  /* 0x0000000d68007c0c */ /* 0x000fc4000bfa6270 */
[C---:B------:R-:W-:Y:S01]  /*1fa0*/  LOP3.LUT R73, R16.reuse, 0x14, RZ, 0xfc, !PT ;  /* 0x0000001410497812 */ /* 0x040fe200078efcff */
[----:B------:R1:W4:Y:S01]  /*1fb0*/  @!P0 LDG.E.U16 R100, desc[UR14][R70.64] ;  /* 0x0000000e46648981 */ /* 0x000322000c1e1500 */
[C---:B------:R-:W-:Y:S02]  /*1fc0*/  LOP3.LUT R112, R16.reuse, 0x1c, RZ, 0xfc, !PT ;  /* 0x0000001c10707812 */ /* 0x040fe400078efcff */
[----:B------:R-:W-:Y:S02]  /*1fd0*/  LOP3.LUT R104, R16, 0x1e, RZ, 0xfc, !PT ;  /* 0x0000001e10687812 */ /* 0x000fe400078efcff */
[----:B------:R-:W-:Y:S02]  /*1fe0*/  ISETP.GE.AND P2, PT, R73, UR13, PT ;  /* 0x0000000d49007c0c */ /* 0x000fe4000bf46270 */
[----:B------:R-:W-:Y:S02]  /*1ff0*/  ISETP.GE.AND P4, PT, R112, UR13, PT ;  /* 0x0000000d70007c0c */ /* 0x000fe4000bf86270 */
[----:B------:R-:W-:Y:S01]  /*2000*/  ISETP.GE.AND P0, PT, R104, UR13, PT ;  /* 0x0000000d68007c0c */ /* 0x000fe2000bf06270 */
[----:B------:R-:W-:Y:S01]  /*2010*/  IMAD.WIDE R72, R60, 0x2, R68 ;  /* 0x000000023c487825 */ /* 0x000fe200078e0244 */
[----:B------:R-:W-:-:S02]  /*2020*/  PRMT R111, RZ, 0x7610, R111 ;  /* 0x00007610ff6f7816 */ /* 0x000fc4000000006f */
[----:B------:R-:W-:Y:S01]  /*2030*/  PRMT R102, RZ, 0x7610, R102 ;  /* 0x00007610ff667816 */ /* 0x000fe20000000066 */
[----:B------:R-:W-:Y:S01]  /*2040*/  IMAD.WIDE R80, R57, 0x2, R68 ;  /* 0x0000000239507825 */ /* 0x000fe200078e0244 */
[----:B------:R-:W-:Y:S02]  /*2050*/  PRMT R113, RZ, 0x7610, R113 ;  /* 0x00007610ff717816 */ /* 0x000fe40000000071 */
[----:B------:R1:W4:Y:S01]  /*2060*/  @!P1 LDG.E.U16 R111, desc[UR14][R72.64] ;  /* 0x0000000e486f9981 */ /* 0x000322000c1e1500 */
[----:B------:R-:W-:Y:S01]  /*2070*/  PRMT R115, RZ, 0x7610, R115 ;  /* 0x00007610ff737816 */ /* 0x000fe20000000073 */
[----:B0-----:R-:W-:Y:S01]  /*2080*/  IMAD.WIDE R74, R56, 0x2, R68 ;  /* 0x00000002384a7825 */ /* 0x001fe200078e0244 */
[----:B------:R-:W-:Y:S01]  /*2090*/  PRMT R104, RZ, 0x7610, R104 ;  /* 0x00007610ff687816 */ /* 0x000fe20000000068 */
[----:B------:R-:W4:Y:S01]  /*20a0*/  @!P2 LDG.E.U16 R102, desc[UR14][R80.64] ;  /* 0x0000000e5066a981 */ /* 0x000f22000c1e1500 */
[----:B------:R-:W-:Y:S01]  /*20b0*/  PRMT R117, RZ, 0x7610, R117 ;  /* 0x00007610ff757816 */ /* 0x000fe20000000075 */
[----:B------:R-:W-:-:S02]  /*20c0*/  IMAD.WIDE R76, R22, 0x2, R68 ;  /* 0x00000002164c7825 */ /* 0x000fc400078e0244 */
[----:B------:R-:W4:Y:S02]  /*20d0*/  @!P3 LDG.E.U16 R113, desc[UR14][R74.64] ;  /* 0x0000000e4a71b981 */ /* 0x000f24000c1e1500 */
[--C-:B-1----:R-:W-:Y:S02]  /*20e0*/  IMAD.WIDE R70, R21, 0x2, R68.reuse ;  /* 0x0000000215467825 */ /* 0x102fe400078e0244 */
[----:B------:R-:W4:Y:S02]  /*20f0*/  @!P5 LDG.E.U16 R115, desc[UR14][R76.64] ;  /* 0x0000000e4c73d981 */ /* 0x000f24000c1e1500 */
[----:B------:R-:W-:Y:S02]  /*2100*/  IMAD.WIDE R72, R20, 0x2, R68 ;  /* 0x0000000214487825 */ /* 0x000fe400078e0244 */
[----:B------:R-:W4:Y:S04]  /*2110*/  @!P4 LDG.E.U16 R104, desc[UR14][R70.64] ;  /* 0x0000000e4668c981 */ /* 0x000f28000c1e1500 */
[----:B------:R0:W4:Y:S01]  /*2120*/  @!P0 LDG.E.U16 R117, desc[UR14][R72.64] ;  /* 0x0000000e48758981 */ /* 0x000122000c1e1500 */
[----:B------:R-:W-:Y:S01]  /*2130*/  BAR.SYNC.DEFER_BLOCKING 0x0 ;  /* 0x0000000000007b1d */ /* 0x000fe20000010000 */
[----:B------:R-:W-:-:S04]  /*2140*/  LOP3.LUT R112, R18, 0x1f, RZ, 0xc0, !PT ;  /* 0x0000001f12707812 */ /* 0x000fc800078ec0ff */
[----:B------:R-:W-:Y:S01]  /*2150*/  ISETP.GE.AND P1, PT, R112, UR13, PT ;  /* 0x0000000d70007c0c */ /* 0x000fe2000bf26270 */
[----:B0-----:R-:W-:Y:S02]  /*2160*/  IMAD.MOV.U32 R72, RZ, RZ, R120 ;  /* 0x000000ffff487224 */ /* 0x001fe400078e0078 */
[--C-:B------:R-:W-:Y:S01]  /*2170*/  IMAD.MOV.U32 R73, RZ, RZ, R121.reuse ;  /* 0x000000ffff497224 */ /* 0x100fe200078e0079 */
[----:B------:R-:W-:Y:S01]  /*2180*/  PRMT R121, RZ, 0x7610, R121 ;  /* 0x00007610ff797816 */ /* 0x000fe20000000079 */
[----:B------:R-:W-:-:S08]  /*2190*/  IMAD.WIDE R74, R17, 0x2, R72 ;  /* 0x00000002114a7825 */ /* 0x000fd000078e0248 */
[----:B------:R0:W4:Y:S02]  /*21a0*/  @!P1 LDG.E.U16 R121, desc[UR14][R74.64] ;  /* 0x0000000e4a799981 */ /* 0x000124000c1e1500 */
[----:B0-----:R-:W-:Y:S02]  /*21b0*/  IMAD.MOV.U32 R74, RZ, RZ, R110 ;  /* 0x000000ffff4a7224 */ /* 0x001fe400078e006e */
[--C-:B------:R-:W-:Y:S01]  /*21c0*/  IMAD.MOV.U32 R75, RZ, RZ, R123.reuse ;  /* 0x000000ffff4b7224 */ /* 0x100fe200078e007b */
[----:B------:R-:W-:Y:S01]  /*21d0*/  PRMT R123, RZ, 0x7610, R123 ;  /* 0x00007610ff7b7816 */ /* 0x000fe2000000007b */
[----:B------:R-:W-:Y:S01]  /*21e0*/  IMAD.WIDE R76, R17, 0x2, R74 ;  /* 0x00000002114c7825 */ /* 0x000fe200078e024a */
[----:B------:R-:W-:-:S04]  /*21f0*/  PRMT R125, RZ, 0x7610, R125 ;  /* 0x00007610ff7d7816 */ /* 0x000fc8000000007d */
[----:B------:R0:W4:Y:S01]  /*2200*/  @!P1 LDG.E.U16 R123, desc[UR14][R76.64] ;  /* 0x0000000e4c7b9981 */ /* 0x000122000c1e1500 */
[----:B------:R-:W-:Y:S02]  /*2210*/  IMAD.MOV.U32 R70, RZ, RZ, R118 ;  /* 0x000000ffff467224 */ /* 0x000fe400078e0076 */
[----:B------:R-:W-:Y:S02]  /*2220*/  IMAD.MOV.U32 R71, RZ, RZ, R119 ;  /* 0x000000ffff477224 */ /* 0x000fe400078e0077 */
[----:B0-----:R-:W-:Y:S02]  /*2230*/  IMAD.MOV.U32 R76, RZ, RZ, R78 ;  /* 0x000000ffff4c7224 */ /* 0x001fe400078e004e */
[----:B------:R-:W-:Y:S01]  /*2240*/  IMAD.MOV.U32 R77, RZ, RZ, R79 ;  /* 0x000000ffff4d7224 */ /* 0x000fe200078e004f */
[----:B------:R-:W-:Y:S01]  /*2250*/  PRMT R119, RZ, 0x7610, R119 ;  /* 0x00007610ff777816 */ /* 0x000fe20000000077 */
[----:B------:R-:W-:-:S04]  /*2260*/  IMAD.WIDE R78, R17, 0x2, R76 ;  /* 0x00000002114e7825 */ /* 0x000fc800078e024c */
[C---:B------:R-:W-:Y:S01]  /*2270*/  IMAD.WIDE R80, R17.reuse, 0x2, R70 ;  /* 0x0000000211507825 */ /* 0x040fe200078e0246 */
[----:B------:R0:W4:Y:S04]  /*2280*/  @!P1 LDG.E.U16 R125, desc[UR14][R78.64] ;  /* 0x0000000e4e7d9981 */ /* 0x000128000c1e1500 */
[----:B------:R1:W4:Y:S01]  /*2290*/  @!P1 LDG.E.U16 R119, desc[UR14][R80.64] ;  /* 0x0000000e50779981 */ /* 0x000322000c1e1500 */
[----:B0-----:R-:W-:Y:S02]  /*22a0*/  IMAD.MOV.U32 R78, RZ, RZ, R106 ;  /* 0x000000ffff4e7224 */ /* 0x001fe400078e006a */
[----:B------:R-:W-:Y:S01]  /*22b0*/  IMAD.MOV.U32 R79, RZ, RZ, R108 ;  /* 0x000000ffff4f7224 */ /* 0x000fe200078e006c */
[----:B------:R-:W-:Y:S01]  /*22c0*/  PRMT R106, RZ, 0x7610, R106 ;  /* 0x00007610ff6a7816 */ /* 0x000fe2000000006a */
[----:B-1----:R-:W-:Y:S01]  /*22d0*/  IMAD.WIDE R80, R17, 0x2, R78 ;  /* 0x0000000211507825 */ /* 0x002fe200078e024e */
[----:B------:R-:W-:-:S04]  /*22e0*/  PRMT R108, RZ, 0x7610, R108 ;  /* 0x00007610ff6c7816 */ /* 0x000fc8000000006c */
[----:B------:R0:W4:Y:S02]  /*22f0*/  @!P1 LDG.E.U16 R106, desc[UR14][R80.64] ;  /* 0x0000000e506a9981 */ /* 0x000124000c1e1500 */
[----:B0-----:R-:W-:Y:S02]  /*2300*/  IMAD.MOV.U32 R80, RZ, RZ, R82 ;  /* 0x000000ffff507224 */ /* 0x001fe400078e0052 */
[----:B------:R-:W-:Y:S02]  /*2310*/  IMAD.MOV.U32 R81, RZ, RZ, R83 ;  /* 0x000000ffff517224 */ /* 0x000fe400078e0053 */
[----:B------:R-:W-:Y:S01]  /*2320*/  IMAD.WIDE R82, R17, 0x2, R80 ;  /* 0x0000000211527825 */ /* 0x000fe200078e0250 */
        /* <DEDUP_REMOVED lines=25> */
[----:B--2---:R0:W-:Y:S04]  /*24c0*/  STS.U16 [R0+UR12], R114 ;  /* 0x0000007200007988 */ /* 0x0041e8000800040c */
[----:B------:R1:W2:Y:S01]  /*24d0*/  @!P1 LDG.E.U16 R120, desc[UR14][R2.64] ;  /* 0x0000000e02789981 */ /* 0x0002a2000c1e1500 */
[----:B0-----:R-:W-:Y:S01]  /*24e0*/  PRMT R114, RZ, 0x7610, R114 ;  /* 0x00007610ff727816 */ /* 0x001fe20000000072 */
[----:B-1----:R-:W-:-:S02]  /*24f0*/  IMAD.MOV.U32 R2, RZ, RZ, R4 ;  /* 0x000000ffff027224 */ /* 0x002fc400078e0004 */
[----:B------:R-:W-:Y:S02]  /*2500*/  IMAD.MOV.U32 R3, RZ, RZ, R5 ;  /* 0x000000ffff037224 */ /* 0x000fe400078e0005 */
[----:B------:R-:W-:Y:S01]  /*2510*/  IMAD.WIDE R4, R17, 0x2, R2 ;  /* 0x0000000211047825 */ /* 0x000fe200078e0202 */
[----:B---3--:R0:W-:Y:S04]  /*2520*/  STS.U16 [R0+UR12+0x400], R97 ;  /* 0x0004006100007988 */ /* 0x0081e8000800040c */
[----:B------:R1:W3:Y:S01]  /*2530*/  @!P1 LDG.E.U16 R114, desc[UR14][R4.64] ;  /* 0x0000000e04729981 */ /* 0x0002e2000c1e1500 */
[----:B0-----:R-:W-:Y:S01]  /*2540*/  PRMT R97, RZ, 0x7610, R97 ;  /* 0x00007610ff617816 */ /* 0x001fe20000000061 */
[----:B-1----:R-:W-:Y:S02]  /*2550*/  IMAD.MOV.U32 R4, RZ, RZ, R6 ;  /* 0x000000ffff047224 */ /* 0x002fe400078e0006 */
[----:B------:R-:W-:-:S02]  /*2560*/  IMAD.MOV.U32 R5, RZ, RZ, R7 ;  /* 0x000000ffff057224 */ /* 0x000fc400078e0007 */
[C---:B------:R-:W-:Y:S01]  /*2570*/  IMAD.WIDE R6, R17.reuse, 0x2, R4 ;  /* 0x0000000211067825 */ /* 0x040fe200078e0204 */
[----:B-----5:R0:W-:Y:S04]  /*2580*/  STS.U16 [R0+UR12+0x800], R99 ;  /* 0x0008006300007988 */ /* 0x0201e8000800040c */
[----:B------:R1:W5:Y:S01]  /*2590*/  @!P1 LDG.E.U16 R97, desc[UR14][R6.64] ;  /* 0x0000000e06619981 */ /* 0x000362000c1e1500 */
[----:B0-----:R-:W-:Y:S01]  /*25a0*/  PRMT R99, RZ, 0x7610, R99 ;  /* 0x00007610ff637816 */ /* 0x001fe20000000063 */
[----:B-1----:R-:W-:Y:S02]  /*25b0*/  IMAD.MOV.U32 R6, RZ, RZ, R8 ;  /* 0x000000ffff067224 */ /* 0x002fe400078e0008 */
[----:B------:R-:W-:Y:S02]  /*25c0*/  IMAD.MOV.U32 R7, RZ, RZ, R9 ;  /* 0x000000ffff077224 */ /* 0x000fe400078e0009 */
[----:B------:R-:W-:Y:S01]  /*25d0*/  IMAD.WIDE R8, R17, 0x2, R6 ;  /* 0x0000000211087825 */ /* 0x000fe200078e0206 */
[----:B------:R0:W-:Y:S04]  /*25e0*/  STS.U16 [R0+UR12+0xc00], R101 ;  /* 0x000c006500007988 */ /* 0x0001e8000800040c */
[----:B------:R1:W3:Y:S01]  /*25f0*/  @!P1 LDG.E.U16 R99, desc[UR14][R8.64] ;  /* 0x0000000e08639981 */ /* 0x0002e2000c1e1500 */
[----:B0-----:R-:W-:Y:S01]  /*2600*/  PRMT R101, RZ, 0x7610, R101 ;  /* 0x00007610ff657816 */ /* 0x001fe20000000065 */
[----:B-1----:R-:W-:-:S02]  /*2610*/  IMAD.MOV.U32 R8, RZ, RZ, R10 ;  /* 0x000000ffff087224 */ /* 0x002fc400078e000a */
[----:B------:R-:W-:Y:S02]  /*2620*/  IMAD.MOV.U32 R9, RZ, RZ, R11 ;  /* 0x000000ffff097224 */ /* 0x000fe400078e000b */
[----:B------:R-:W-:Y:S01]  /*2630*/  IMAD.WIDE R10, R17, 0x2, R8 ;  /* 0x00000002110a7825 */ /* 0x000fe200078e0208 */
[----:B------:R0:W-:Y:S04]  /*2640*/  STS.U16 [R94+UR12+0x100], R103 ;  /* 0x000100675e007988 */ /* 0x0001e8000800040c */
[----:B------:R1:W3:Y:S01]  /*2650*/  @!P1 LDG.E.U16 R101, desc[UR14][R10.64] ;  /* 0x0000000e0a659981 */ /* 0x0002e2000c1e1500 */
[----:B0-----:R-:W-:Y:S01]  /*2660*/  PRMT R103, RZ, 0x7610, R103 ;  /* 0x00007610ff677816 */ /* 0x001fe20000000067 */
[----:B-1----:R-:W-:Y:S02]  /*2670*/  IMAD.MOV.U32 R10, RZ, RZ, R12 ;  /* 0x000000ffff0a7224 */ /* 0x002fe400078e000c */
[----:B------:R-:W-:-:S02]  /*2680*/  IMAD.MOV.U32 R11, RZ, RZ, R13 ;  /* 0x000000ffff0b7224 */ /* 0x000fc400078e000d */
[----:B------:R-:W-:-:S05]  /*2690*/  IMAD.WIDE R12, R17, 0x2, R10 ;  /* 0x00000002110c7825 */ /* 0x000fca00078e020a */
[----:B------:R-:W3:Y:S04]  /*26a0*/  @!P1 LDG.E.U16 R103, desc[UR14][R12.64] ;  /* 0x0000000e0c679981 */ /* 0x000ee8000c1e1500 */
[----:B----4-:R-:W-:Y:S04]  /*26b0*/  STS.U16 [R94+UR12+0x500], R105 ;  /* 0x000500695e007988 */ /* 0x010fe8000800040c */
[----:B------:R-:W-:Y:S04]  /*26c0*/  STS.U16 [R94+UR12+0x900], R107 ;  /* 0x0009006b5e007988 */ /* 0x000fe8000800040c */
        /* <DEDUP_REMOVED lines=11> */
[----:B------:R0:W-:Y:S04]  /*2780*/  STS.U16 [R0+UR12+0x1400], R106 ;  /* 0x0014006a00007988 */ /* 0x0001e8000800040c */
[----:B------:R1:W-:Y:S04]  /*2790*/  STS.U16 [R0+UR12+0x1600], R110 ;  /* 0x0016006e00007988 */ /* 0x0003e8000800040c */
[----:B------:R-:W-:Y:S04]  /*27a0*/  STS.U16 [R0+UR12+0x1800], R116 ;  /* 0x0018007400007988 */ /* 0x000fe8000800040c */
[----:B--2---:R-:W-:Y:S04]  /*27b0*/  STS.U16 [R0+UR12+0x1a00], R120 ;  /* 0x001a007800007988 */ /* 0x004fe8000800040c */
[----:B-----5:R-:W-:Y:S04]  /*27c0*/  STS.U16 [R0+UR12+0x1c00], R97 ;  /* 0x001c006100007988 */ /* 0x020fe8000800040c */
[----:B---3--:R-:W-:Y:S04]  /*27d0*/  STS.U16 [R0+UR12+0x1e00], R101 ;  /* 0x001e006500007988 */ /* 0x008fe8000800040c */
[----:B------:R-:W-:Y:S04]  /*27e0*/  STS.U16 [R94+UR12+0x1100], R121 ;  /* 0x001100795e007988 */ /* 0x000fe8000800040c */
[----:B------:R-:W-:Y:S04]  /*27f0*/  STS.U16 [R94+UR12+0x1300], R125 ;  /* 0x0013007d5e007988 */ /* 0x000fe8000800040c */
[----:B------:R2:W-:Y:S04]  /*2800*/  STS.U16 [R94+UR12+0x1500], R108 ;  /* 0x0015006c5e007988 */ /* 0x0005e8000800040c */
[----:B------:R-:W-:Y:S04]  /*2810*/  STS.U16 [R94+UR12+0x1700], R112 ;  /* 0x001700705e007988 */ /* 0x000fe8000800040c */
[----:B------:R3:W-:Y:S04]  /*2820*/  STS.U16 [R94+UR12+0x1900], R118 ;  /* 0x001900765e007988 */ /* 0x0007e8000800040c */
[----:B------:R4:W-:Y:S04]  /*2830*/  STS.U16 [R94+UR12+0x1b00], R114 ;  /* 0x001b00725e007988 */ /* 0x0009e8000800040c */
[----:B------:R4:W-:Y:S04]  /*2840*/  STS.U16 [R94+UR12+0x1d00], R99 ;  /* 0x001d00635e007988 */ /* 0x0009e8000800040c */
[----:B------:R4:W-:Y:S01]  /*2850*/  STS.U16 [R94+UR12+0x1f00], R103 ;  /* 0x001f00675e007988 */ /* 0x0009e2000800040c */
[----:B------:R5:W-:Y:S06]  /*2860*/  MEMBAR.ALL.CTA ;  /* 0x0000000000007992 */ /* 0x000bec0000008000 */
[----:B-----5:R-:W5:Y:S02]  /*2870*/  FENCE.VIEW.ASYNC.S ;  /* 0x00000000000073c6 */ /* 0x020f640000000000 */
[----:B-----5:R-:W-:Y:S06]  /*2880*/  BAR.SYNC.DEFER_BLOCKING 0x0 ;  /* 0x0000000000007b1d */ /* 0x020fec0000010000 */
[----:B------:R-:W-:Y:S01]  /*2890*/  UMOV UR16, UR4 ;  /* 0x0000000400107c82 */ /* 0x000fe20008000000 */
[----:B------:R-:W-:Y:S01]  /*28a0*/  UMOV UR17, 0x40000040 ;  /* 0x4000004000117882 */ /* 0x000fe20000000000 */
[----:B------:R-:W-:Y:S01]  /*28b0*/  UMOV UR18, UR6 ;  /* 0x0000000600127c82 */ /* 0x000fe20008000000 */
[----:B------:R-:W-:Y:S01]  /*28c0*/  UMOV UR19, 0x80000020 ;  /* 0x8000002000137882 */ /* 0x000fe20000000000 */
[----:B------:R-:W-:-:S06]  /*28d0*/  WARPGROUP.ARRIVE ;  /* 0x00000000000079c5 */ /* 0x000fcc0000000000 */
[----:B------:R-:W-:Y:S01]  /*28e0*/  HGMMA.64x64x16.F32.BF16 R24, gdesc[UR16].tnspA, R24 ;  /* 0x20e00000101879f0 */ /* 0x000fe20008701818 */
[----:B------:R-:W-:-:S05]  /*28f0*/  VIADD R92, R92, 0xffffffff ;  /* 0xffffffff5c5c7836 */ /* 0x000fca0000000000 */
[----:B------:R-:W-:Y:S01]  /*2900*/  ISETP.NE.U32.AND P0, PT, R92, RZ, PT ;  /* 0x000000ff5c00720c */ /* 0x000fe20003f05070 */
[C---:B------:R-:W-:Y:S01]  /*2910*/  IMAD.WIDE R12, R19.reuse, 0x2, R10 ;  /* 0x00000002130c7825 */ /* 0x040fe200078e020a */
[----:B------:R-:W-:Y:S03]  /*2920*/  HGMMA.64x64x16.F32.BF16 R24, gdesc[UR8].tnspA, R24, gsb0 ;  /* 0x20e00000081879f0 */ /* 0x000fe60008001818 */
[----:B------:R-:W-:-:S04]  /*2930*/  IMAD.WIDE R10, R19, 0x2, R8 ;  /* 0x00000002130a7825 */ /* 0x000fc800078e0208 */
[----:B------:R-:W-:-:S04]  /*2940*/  IMAD.WIDE R8, R19, 0x2, R6 ;  /* 0x0000000213087825 */ /* 0x000fc800078e0206 */
[----:B------:R-:W-:Y:S01]  /*2950*/  IMAD.WIDE R6, R19, 0x2, R4 ;  /* 0x0000000213067825 */ /* 0x000fe200078e0204 */
[----:B------:R-:W-:-:S03]  /*2960*/  UIADD3 UR13, UR13, -0x20, URZ ;  /* 0xffffffe00d0d7890 */ /* 0x000fc6000fffe03f */
[----:B------:R-:W-:-:S04]  /*2970*/  IMAD.WIDE R4, R19, 0x2, R2 ;  /* 0x0000000213047825 */ /* 0x000fc800078e0202 */
[----:B------:R-:W-:-:S04]  /*2980*/  IMAD.WIDE R2, R19, 0x2, R90 ;  /* 0x0000000213027825 */ /* 0x000fc800078e025a */
[----:B------:R-:W-:-:S04]  /*2990*/  IMAD.WIDE R90, R19, 0x2, R88 ;  /* 0x00000002135a7825 */ /* 0x000fc800078e0258 */
[----:B0-----:R-:W-:-:S04]  /*29a0*/  IMAD.WIDE R106, R19, 0x2, R78 ;  /* 0x00000002136a7825 */ /* 0x001fc800078e024e */
[----:B-1----:R-:W-:-:S04]  /*29b0*/  IMAD.WIDE R110, R19, 0x2, R74 ;  /* 0x00000002136e7825 */ /* 0x002fc800078e024a */
[----:B------:R-:W-:-:S04]  /*29c0*/  IMAD.WIDE R88, R19, 0x2, R86 ;  /* 0x0000000213587825 */ /* 0x000fc800078e0256 */
[----:B------:R-:W-:-:S04]  /*29d0*/  IMAD.WIDE R86, R19, 0x2, R84 ;  /* 0x0000000213567825 */ /* 0x000fc800078e0254 */
[----:B------:R-:W-:-:S04]  /*29e0*/  IMAD.WIDE R84, R19, 0x2, R82 ;  /* 0x0000000213547825 */ /* 0x000fc800078e0252 */
[----:B------:R-:W-:-:S04]  /*29f0*/  IMAD.WIDE R82, R19, 0x2, R80 ;  /* 0x0000000213527825 */ /* 0x000fc800078e0250 */
[----:B------:R-:W-:-:S04]  /*2a00*/  IMAD.WIDE R78, R19, 0x2, R76 ;  /* 0x00000002134e7825 */ /* 0x000fc800078e024c */
[----:B--2---:R-:W-:Y:S02]  /*2a10*/  IMAD.MOV.U32 R108, RZ, RZ, R107 ;  /* 0x000000ffff6c7224 */ /* 0x004fe400078e006b */
[----:B------:R-:W-:Y:S02]  /*2a20*/  IMAD.MOV.U32 R123, RZ, RZ, R111 ;  /* 0x000000ffff7b7224 */ /* 0x000fe400078e006f */
[----:B------:R-:W-:-:S04]  /*2a30*/  IMAD.WIDE R120, R19, 0x2, R72 ;  /* 0x0000000213787825 */ /* 0x000fc800078e0248 */
[----:B---3--:R-:W-:-:S04]  /*2a40*/  IMAD.WIDE R118, R19, 0x2, R70 ;  /* 0x0000000213767825 */ /* 0x008fc800078e0246 */
[----:B------:R-:W-:Y:S01]  /*2a50*/  IMAD.WIDE R68, R67, 0x2, R68 ;  /* 0x0000000243447825 */ /* 0x000fe200078e0244 */
[----:B------:R-:W-:Y:S02]  /*2a60*/  WARPGROUP.DEPBAR.LE gsb0, 0x0 ;  /* 0x00008000000079c5 */ /* 0x000fe40000010000 */
[----:B----4-:R-:W-:Y:S05]  /*2a70*/  @P0 BRA `(.L_x_1) ;  /* 0xfffffff000700947 */ /* 0x010fea000383ffff */
[----:B------:R-:W-:Y:S02]  /*2a80*/  F2FP.BF16.F32.PACK_AB R51, R55, R51 ;  /* 0x000000333733723e */ /* 0x000fe400000010ff */
[----:B------:R-:W-:Y:S02]  /*2a90*/  F2FP.BF16.F32.PACK_AB R50, R54, R50 ;  /* 0x000000323632723e */ /* 0x000fe400000010ff */
[----:B------:R-:W-:Y:S02]  /*2aa0*/  F2FP.BF16.F32.PACK_AB R49, R53, R49 ;  /* 0x000000313531723e */ /* 0x000fe400000010ff */
[----:B------:R-:W-:Y:S02]  /*2ab0*/  F2FP.BF16.F32.PACK_AB R48, R52, R48 ;  /* 0x000000303430723e */ /* 0x000fe400000010ff */
[----:B------:R-:W-:Y:S02]  /*2ac0*/  F2FP.BF16.F32.PACK_AB R43, R47, R43 ;  /* 0x0000002b2f2b723e */ /* 0x000fe400000010ff */
[----:B------:R-:W-:-:S02]  /*2ad0*/  F2FP.BF16.F32.PACK_AB R42, R46, R42 ;  /* 0x0000002a2e2a723e */ /* 0x000fc400000010ff */
        /* <DEDUP_REMOVED lines=9> */
[----:B------:R-:W-:-:S07]  /*2b70*/  F2FP.BF16.F32.PACK_AB R28, R28, R24 ;  /* 0x000000181c1c723e */ /* 0x000fce00000010ff */
.L_x_0:
[----:B------:R-:W-:Y:S01]  /*2b80*/  BAR.SYNC.DEFER_BLOCKING 0x0 ;  /* 0x0000000000007b1d */ /* 0x000fe20000010000 */
[C---:B------:R-:W-:Y:S01]  /*2b90*/  IMAD.SHL.U32 R0, R18.reuse, 0x80, RZ ;  /* 0x0000008012007824 */ /* 0x040fe200078e00ff */
[C---:B------:R-:W-:Y:S01]  /*2ba0*/  LOP3.LUT R5, R15.reuse, R16, RZ, 0xfc, !PT ;  /* 0x000000100f057212 */ /* 0x040fe200078efcff */
[C---:B------:R-:W-:Y:S01]  /*2bb0*/  IMAD.SHL.U32 R26, R18.reuse, 0x10, RZ ;  /* 0x00000010121a7824 */ /* 0x040fe200078e00ff */
[----:B------:R-:W-:Y:S01]  /*2bc0*/  LOP3.LUT R2, R15, 0x3c, R16, 0xfe, !PT ;  /* 0x0000003c0f027812 */ /* 0x000fe200078efe10 */
[----:B------:R-:W-:Y:S01]  /*2bd0*/  IMAD.SHL.U32 R18, R18, 0x8, RZ ;  /* 0x0000000812127824 */ /* 0x000fe200078e00ff */
[----:B------:R-:W-:Y:S01]  /*2be0*/  LOP3.LUT R3, R0, 0x400, RZ, 0xc0, !PT ;  /* 0x0000040000037812 */ /* 0x000fe200078ec0ff */
[----:B------:R-:W-:Y:S01]  /*2bf0*/  ULDC.64 UR6, c[0x0][0x228] ;  /* 0x00008a0000067ab9 */ /* 0x000fe20000000a00 */
[----:B------:R-:W-:Y:S01]  /*2c00*/  LOP3.LUT R0, R26, 0x70, RZ, 0xc0, !PT ;  /* 0x000000701a007812 */ /* 0x000fe200078ec0ff */
[----:B------:R-:W-:Y:S01]  /*2c10*/  ULDC UR4, c[0x0][0x244] ;  /* 0x0000910000047ab9 */ /* 0x000fe20000000800 */
[----:B------:R-:W-:-:S02]  /*2c20*/  LOP3.LUT R18, R18, 0x380, RZ, 0xc0, !PT ;  /* 0x0000038012127812 */ /* 0x000fc400078ec0ff */
[----:B------:R-:W-:Y:S02]  /*2c30*/  IADD3 R3, R3, UR12, R0 ;  /* 0x0000000c03037c10 */ /* 0x000fe4000fffe000 */
[----:B------:R-:W-:Y:S01]  /*2c40*/  LOP3.LUT R26, R26, 0x7f0, RZ, 0xc0, !PT ;  /* 0x000007f01a1a7812 */ /* 0x000fe200078ec0ff */
[----:B------:R-:W0:Y:S01]  /*2c50*/  LDC R0, c[0x0][0x248] ;  /* 0x00009200ff007b82 */ /* 0x000e220000000800 */
[----:B------:R-:W-:Y:S01]  /*2c60*/  ISETP.GE.AND P0, PT, R14, UR6, PT ;  /* 0x000000060e007c0c */ /* 0x000fe2000bf06270 */
[----:B------:R-:W-:Y:S01]  /*2c70*/  IMAD.IADD R44, R18, 0x1, R3 ;  /* 0x00000001122c7824 */ /* 0x000fe200078e0203 */
[--C-:B------:R-:W-:Y:S01]  /*2c80*/  LOP3.LUT R27, R15, 0x3a, R16.reuse, 0xfe, !PT ;  /* 0x0000003a0f1b7812 */ /* 0x100fe200078efe10 */
[----:B------:R-:W-:Y:S01]  /*2c90*/  IMAD R14, R14, UR4, RZ ;  /* 0x000000040e0e7c24 */ /* 0x000fe2000f8e02ff */
[----:B------:R-:W-:Y:S01]  /*2ca0*/  ISETP.LT.AND P1, PT, R5, UR7, !P0 ;  /* 0x0000000705007c0c */ /* 0x000fe2000c721270 */
[----:B------:R-:W-:Y:S01]  /*2cb0*/  ULDC.64 UR4, c[0x0][0x220] ;  /* 0x0000880000047ab9 */ /* 0x000fe20000000a00 */
[----:B------:R-:W-:Y:S01]  /*2cc0*/  LOP3.LUT R3, R15, 0x38, R16, 0xfe, !PT ;  /* 0x000000380f037812 */ /* 0x000fe200078efe10 */
[----:B------:R1:W-:Y:S01]  /*2cd0*/  STSM.16.M88.4 [R44], R28 ;  /* 0x0000001c2c007844 */ /* 0x0003e20000000200 */
[----:B------:R-:W-:-:S02]  /*2ce0*/  LEA R12, P2, R14, UR4, 0x1 ;  /* 0x000000040e0c7c11 */ /* 0x000fc4000f8408ff */
[C-C-:B------:R-:W-:Y:S01]  /*2cf0*/  LOP3.LUT R17, R15.reuse, 0x36, R16.reuse, 0xfe, !PT ;  /* 0x000000360f117812 */ /* 0x140fe200078efe10 */
[----:B------:R-:W-:Y:S01]  /*2d00*/  BAR.SYNC.DEFER_BLOCKING 0x0 ;  /* 0x0000000000007b1d */ /* 0x000fe20000010000 */
[----:B------:R-:W-:Y:S02]  /*2d10*/  LEA.HI.X.SX32 R14, R14, UR5, 0x1, P2 ;  /* 0x000000050e0e7c11 */ /* 0x000fe400090f0eff */
[C-C-:B------:R-:W-:Y:S02]  /*2d20*/  LOP3.LUT R13, R15.reuse, 0x34, R16.reuse, 0xfe, !PT ;  /* 0x000000340f0d7812 */ /* 0x140fe400078efe10 */
[C-C-:B------:R-:W-:Y:S02]  /*2d30*/  LOP3.LUT R36, R15.reuse, 0x32, R16.reuse, 0xfe, !PT ;  /* 0x000000320f247812 */ /* 0x140fe400078efe10 */
[C-C-:B------:R-:W-:Y:S02]  /*2d40*/  LOP3.LUT R18, R15.reuse, 0x30, R16.reuse, 0xfe, !PT ;  /* 0x000000300f127812 */ /* 0x140fe400078efe10 */
[--C-:B------:R-:W-:Y:S01]  /*2d50*/  LOP3.LUT R19, R15, 0x2e, R16.reuse, 0xfe, !PT ;  /* 0x0000002e0f137812 */ /* 0x100fe200078efe10 */
[----:B0-----:R-:W-:Y:S01]  /*2d60*/  IMAD R71, R5, R0, RZ ;  /* 0x0000000005477224 */ /* 0x001fe200078e02ff */
[----:B------:R-:W-:-:S02]  /*2d70*/  LOP3.LUT R24, R15, 0x2c, R16, 0xfe, !PT ;  /* 0x0000002c0f187812 */ /* 0x000fc400078efe10 */
[C-C-:B------:R-:W-:Y:S02]  /*2d80*/  LOP3.LUT R25, R15.reuse, 0x2a, R16.reuse, 0xfe, !PT ;  /* 0x0000002a0f197812 */ /* 0x140fe400078efe10 */
[C-C-:B------:R-:W-:Y:S02]  /*2d90*/  LOP3.LUT R46, R15.reuse, 0x28, R16.reuse, 0xfe, !PT ;  /* 0x000000280f2e7812 */ /* 0x140fe400078efe10 */
[C-C-:B------:R-:W-:Y:S02]  /*2da0*/  LOP3.LUT R52, R15.reuse, 0x26, R16.reuse, 0xfe, !PT ;  /* 0x000000260f347812 */ /* 0x140fe400078efe10 */
[C-C-:B------:R-:W-:Y:S02]  /*2db0*/  LOP3.LUT R54, R15.reuse, 0x24, R16.reuse, 0xfe, !PT ;  /* 0x000000240f367812 */ /* 0x140fe400078efe10 */
[C-C-:B------:R-:W-:Y:S01]  /*2dc0*/  LOP3.LUT R56, R15.reuse, 0x22, R16.reuse, 0xfe, !PT ;  /* 0x000000220f387812 */ /* 0x140fe200078efe10 */
[----:B------:R-:W0:Y:S01]  /*2dd0*/  LDS.128 R20, [R26+UR12] ;  /* 0x0000000c1a147984 */ /* 0x000e220008000c00 */
[----:B------:R-:W-:-:S02]  /*2de0*/  LOP3.LUT R58, R15, 0x20, R16, 0xfe, !PT ;  /* 0x000000200f3a7812 */ /* 0x000fc400078efe10 */
[C-C-:B------:R-:W-:Y:S01]  /*2df0*/  LOP3.LUT R38, R15.reuse, 0x3e, R16.reuse, 0xfe, !PT ;  /* 0x0000003e0f267812 */ /* 0x140fe200078efe10 */
[----:B------:R-:W-:Y:S01]  /*2e00*/  BAR.SYNC.DEFER_BLOCKING 0x0 ;  /* 0x0000000000007b1d */ /* 0x000fe20000010000 */
[C-C-:B------:R-:W-:Y:S02]  /*2e10*/  LOP3.LUT R37, R15.reuse, 0x1e, R16.reuse, 0xfe, !PT ;  /* 0x0000001e0f257812 */ /* 0x140fe400078efe10 */
[C-C-:B------:R-:W-:Y:S02]  /*2e20*/  LOP3.LUT R39, R15.reuse, 0x1c, R16.reuse, 0xfe, !PT ;  /* 0x0000001c0f277812 */ /* 0x140fe400078efe10 */
[C-C-:B------:R-:W-:Y:S02]  /*2e30*/  LOP3.LUT R45, R15.reuse, 0x1a, R16.reuse, 0xfe, !PT ;  /* 0x0000001a0f2d7812 */ /* 0x140fe400078efe10 */
[C-C-:B------:R-:W-:Y:S02]  /*2e40*/  LOP3.LUT R47, R15.reuse, 0x18, R16.reuse, 0xfe, !PT ;  /* 0x000000180f2f7812 */ /* 0x140fe400078efe10 */
[----:B------:R-:W-:-:S02]  /*2e50*/  LOP3.LUT R53, R15, 0x16, R16, 0xfe, !PT ;  /* 0x000000160f357812 */ /* 0x000fc400078efe10 */
[C-C-:B------:R-:W-:Y:S02]  /*2e60*/  LOP3.LUT R55, R15.reuse, 0x14, R16.reuse, 0xfe, !PT ;  /* 0x000000140f377812 */ /* 0x140fe400078efe10 */
[C-C-:B------:R-:W-:Y:S02]  /*2e70*/  LOP3.LUT R57, R15.reuse, 0x12, R16.reuse, 0xfe, !PT ;  /* 0x000000120f397812 */ /* 0x140fe400078efe10 */
[C-C-:B------:R-:W-:Y:S02]  /*2e80*/  LOP3.LUT R59, R15.reuse, 0x10, R16.reuse, 0xfe, !PT ;  /* 0x000000100f3b7812 */ /* 0x140fe400078efe10 */
[C-C-:B------:R-:W-:Y:S02]  /*2e90*/  LOP3.LUT R61, R15.reuse, 0xe, R16.reuse, 0xfe, !PT ;  /* 0x0000000e0f3d7812 */ /* 0x140fe400078efe10 */
[C-C-:B------:R-:W-:Y:S02]  /*2ea0*/  LOP3.LUT R63, R15.reuse, 0xc, R16.reuse, 0xfe, !PT ;  /* 0x0000000c0f3f7812 */ /* 0x140fe400078efe10 */
[----:B------:R-:W-:-:S02]  /*2eb0*/  LOP3.LUT R65, R15, 0xa, R16, 0xfe, !PT ;  /* 0x0000000a0f417812 */ /* 0x000fc400078efe10 */
[C-C-:B------:R-:W-:Y:S01]  /*2ec0*/  LOP3.LUT R67, R15.reuse, 0x8, R16.reuse, 0xfe, !PT ;  /* 0x000000080f437812 */ /* 0x140fe200078efe10 */
[----:B------:R2:W-:Y:S01]  /*2ed0*/  STSM.16.M88.4 [R44], R32 ;  /* 0x000000202c007844 */ /* 0x0005e20000000200 */
[C-C-:B-1----:R-:W-:Y:S02]  /*2ee0*/  LOP3.LUT R31, R15.reuse, 0x6, R16.reuse, 0xfe, !PT ;  /* 0x000000060f1f7812 */ /* 0x142fe400078efe10 */
[--C-:B------:R-:W-:Y:S01]  /*2ef0*/  LOP3.LUT R69, R15, 0x4, R16.reuse, 0xfe, !PT ;  /* 0x000000040f457812 */ /* 0x100fe200078efe10 */
[----:B------:R-:W-:Y:S01]  /*2f00*/  BAR.SYNC.DEFER_BLOCKING 0x0 ;  /* 0x0000000000007b1d */ /* 0x000fe20000010000 */
[----:B------:R-:W-:Y:S02]  /*2f10*/  LEA R28, P2, R71, R12, 0x1 ;  /* 0x0000000c471c7211 */ /* 0x000fe400078408ff */
[--C-:B------:R-:W-:Y:S02]  /*2f20*/  LOP3.LUT R15, R15, 0x2, R16.reuse, 0xfe, !PT ;  /* 0x000000020f0f7812 */ /* 0x100fe400078efe10 */
[----:B------:R-:W-:Y:S01]  /*2f30*/  LEA.HI.X.SX32 R29, R71, R14, 0x1, P2 ;  /* 0x0000000e471d7211 */ /* 0x000fe200010f0eff */
[----:B------:R-:W-:Y:S01]  /*2f40*/  IMAD R71, R0, 0x20, R71 ;  /* 0x0000002000477824 */ /* 0x000fe200078e0247 */
[C---:B------:R-:W-:Y:S01]  /*2f50*/  ISETP.LT.AND P2, PT, R15.reuse, UR7, !P0 ;  /* 0x000000070f007c0c */ /* 0x040fe2000c741270 */
[-C--:B------:R-:W-:Y:S01]  /*2f60*/  IMAD R15, R15, R0.reuse, RZ ;  /* 0x000000000f0f7224 */ /* 0x080fe200078e02ff */
[C---:B------:R-:W-:Y:S01]  /*2f70*/  ISETP.LT.AND P3, PT, R69.reuse, UR7, !P0 ;  /* 0x0000000745007c0c */ /* 0x040fe2000c761270 */
[-C--:B------:R-:W-:Y:S01]  /*2f80*/  IMAD R69, R69, R0.reuse, RZ ;  /* 0x0000000045457224 */ /* 0x080fe200078e02ff */
[C---:B------:R-:W-:Y:S01]  /*2f90*/  ISETP.LT.AND P4, PT, R31.reuse, UR7, !P0 ;  /* 0x000000071f007c0c */ /* 0x040fe2000c781270 */
[----:B--2---:R-:W-:Y:S01]  /*2fa0*/  IMAD R35, R31, R0, RZ ;  /* 0x000000001f237224 */ /* 0x004fe200078e02ff */
[----:B0-----:R-:W-:-:S02]  /*2fb0*/  PRMT R16, R21, 0x7632, R16 ;  /* 0x0000763215107816 */ /* 0x001fc40000000010 */
[-C--:B------:R-:W-:Y:S02]  /*2fc0*/  LEA R32, P6, R69, R12.reuse, 0x1 ;  /* 0x0000000c45207211 */ /* 0x080fe400078c08ff */
[----:B------:R-:W-:Y:S02]  /*2fd0*/  LEA R34, P5, R35, R12, 0x1 ;  /* 0x0000000c23227211 */ /* 0x000fe400078a08ff */
[-C--:B------:R-:W-:Y:S02]  /*2fe0*/  LEA.HI.X.SX32 R33, R69, R14.reuse, 0x1, P6 ;  /* 0x0000000e45217211 */ /* 0x080fe400030f0eff */
[----:B------:R-:W-:Y:S01]  /*2ff0*/  LEA.HI.X.SX32 R35, R35, R14, 0x1, P5 ;  /* 0x0000000e23237211 */ /* 0x000fe200028f0eff */
[----:B------:R-:W0:Y:S01]  /*3000*/  LDS.128 R8, [R26+UR12] ;  /* 0x0000000c1a087984 */ /* 0x000e220008000c00 */
[----:B------:R-:W-:Y:S06]  /*3010*/  BAR.SYNC.DEFER_BLOCKING 0x0 ;  /* 0x0000000000007b1d */ /* 0x000fec0000010000 */
[----:B------:R-:W-:Y:S02]  /*3020*/  STSM.16.M88.4 [R44], R40 ;  /* 0x000000282c007844 */ /* 0x000fe40000000200 */
[----:B------:R-:W-:Y:S06]  /*3030*/  BAR.SYNC.DEFER_BLOCKING 0x0 ;  /* 0x0000000000007b1d */ /* 0x000fec0000010000 */
[----:B------:R-:W1:Y:S02]  /*3040*/  LDS.128 R4, [R26+UR12] ;  /* 0x0000000c1a047984 */ /* 0x000e640008000c00 */
[----:B------:R-:W-:Y:S06]  /*3050*/  BAR.SYNC.DEFER_BLOCKING 0x0 ;  /* 0x0000000000007b1d */ /* 0x000fec0000010000 */
[----:B------:R-:W-:Y:S02]  /*3060*/  STSM.16.M88.4 [R44], R48 ;  /* 0x000000302c007844 */ /* 0x000fe40000000200 */
[----:B------:R-:W-:Y:S06]  /*3070*/  BAR.SYNC.DEFER_BLOCKING 0x0 ;  /* 0x0000000000007b1d */ /* 0x000fec0000010000 */
[----:B------:R2:W-:Y:S01]  /*3080*/  @P1 STG.E.U16 desc[UR14][R28.64], R20 ;  /* 0x000000141c001986 */ /* 0x0005e2000c10150e */
[----:B------:R-:W-:-:S04]  /*3090*/  LEA R30, P1, R15, R12, 0x1 ;  /* 0x0000000c0f1e7211 */ /* 0x000fc800078208ff */
[----:B------:R-:W-:Y:S02]  /*30a0*/  LEA.HI.X.SX32 R31, R15, R14, 0x1, P1 ;  /* 0x0000000e0f1f7211 */ /* 0x000fe400008f0eff */
[C---:B------:R-:W-:Y:S01]  /*30b0*/  ISETP.LT.AND P1, PT, R67.reuse, UR7, !P0 ;  /* 0x0000000743007c0c */ /* 0x040fe2000c721270 */
[----:B------:R-:W-:Y:S01]  /*30c0*/  IMAD R67, R67, R0, RZ ;  /* 0x0000000043437224 */ /* 0x000fe200078e02ff */
[----:B------:R-:W-:Y:S01]  /*30d0*/  PRMT R15, R20, 0x7632, R15 ;  /* 0x00007632140f7816 */ /* 0x000fe2000000000f */
[----:B------:R3:W-:Y:S01]  /*30e0*/  @P2 STG.E.U16 desc[UR14][R30.64], R21 ;  /* 0x000000151e002986 */ /* 0x0007e2000c10150e */
[----:B------:R-:W-:Y:S02]  /*30f0*/  ISETP.LT.AND P2, PT, R27, UR7, !P0 ;  /* 0x000000071b007c0c */ /* 0x000fe4000c741270 */
[----:B--2---:R-:W-:Y:S01]  /*3100*/  LEA R28, P6, R67, R12, 0x1 ;  /* 0x0000000c431c7211 */ /* 0x004fe200078c08ff */
[----:B------:R2:W-:Y:S01]  /*3110*/  @P3 STG.E.U16 desc[UR14][R32.64], R22 ;  /* 0x0000001620003986 */ /* 0x0005e2000c10150e */
[C---:B------:R-:W-:Y:S01]  /*3120*/  ISETP.LT.AND P3, PT, R61.reuse, UR7, !P0 ;  /* 0x000000073d007c0c */ /* 0x040fe2000c761270 */
[----:B------:R-:W-:Y:S01]  /*3130*/  IMAD R61, R61, R0, RZ ;  /* 0x000000003d3d7224 */ /* 0x000fe200078e02ff */
[----:B------:R-:W-:Y:S01]  /*3140*/  LEA.HI.X.SX32 R29, R67, R14, 0x1, P6 ;  /* 0x0000000e431d7211 */ /* 0x000fe200030f0eff */
[----:B------:R-:W-:Y:S01]  /*3150*/  @P4 STG.E.U16 desc[UR14][R34.64], R23 ;  /* 0x0000001722004986 */ /* 0x000fe2000c10150e */
[C---:B------:R-:W-:Y:S01]  /*3160*/  ISETP.LT.AND P4, PT, R65.reuse, UR7, !P0 ;  /* 0x0000000741007c0c */ /* 0x040fe2000c781270 */
[-C--:B------:R-:W-:Y:S01]  /*3170*/  IMAD R65, R65, R0.reuse, RZ ;  /* 0x0000000041417224 */ /* 0x080fe200078e02ff */
[----:B------:R-:W-:Y:S01]  /*3180*/  PRMT R27, R22, 0x7632, R27 ;  /* 0x00007632161b7816 */ /* 0x000fe2000000001b */
[----:B------:R4:W-:Y:S01]  /*3190*/  @P1 STG.E.U16 desc[UR14][R28.64], R15 ;  /* 0x0000000f1c001986 */ /* 0x0009e2000c10150e */
[C---:B------:R-:W-:Y:S01]  /*31a0*/  ISETP.LT.AND P1, PT, R63.reuse, UR7, !P0 ;  /* 0x000000073f007c0c */ /* 0x040fe2000c721270 */
[----:B------:R-:W-:Y:S01]  /*31b0*/  IMAD R63, R63, R0, RZ ;  /* 0x000000003f3f7224 */ /* 0x000fe200078e02ff */
[----:B------:R-:W-:-:S04]  /*31c0*/  LEA R20, P5, R65, R12, 0x1 ;  /* 0x0000000c41147211 */ /* 0x000fc800078a08ff */
[----:B---3--:R-:W-:Y:S02]  /*31d0*/  LEA.HI.X.SX32 R21, R65, R14, 0x1, P5 ;  /* 0x0000000e41157211 */ /* 0x008fe400028f0eff */
[-C--:B------:R-:W-:Y:S02]  /*31e0*/  LEA R30, P6, R63, R12.reuse, 0x1 ;  /* 0x0000000c3f1e7211 */ /* 0x080fe400078c08ff */
[----:B--2---:R-:W-:Y:S01]  /*31f0*/  LEA R22, P5, R61, R12, 0x1 ;  /* 0x0000000c3d167211 */ /* 0x004fe200078a08ff */
[----:B------:R-:W-:Y:S01]  /*3200*/  @P4 STG.E.U16 desc[UR14][R20.64], R16 ;  /* 0x0000001014004986 */ /* 0x000fe2000c10150e */
[C---:B------:R-:W-:Y:S01]  /*3210*/  ISETP.LT.AND P4, PT, R59.reuse, UR7, !P0 ;  /* 0x000000073b007c0c */ /* 0x040fe2000c781270 */
[----:B------:R-:W-:Y:S01]  /*3220*/  IMAD R59, R59, R0, RZ ;  /* 0x000000003b3b7224 */ /* 0x000fe200078e02ff */
[----:B----4-:R-:W-:Y:S02]  /*3230*/  PRMT R29, R23, 0x7632, R29 ;  /* 0x00007632171d7816 */ /* 0x010fe4000000001d */
[----:B------:R-:W-:-:S02]  /*3240*/  LEA.HI.X.SX32 R31, R63, R14, 0x1, P6 ;  /* 0x0000000e3f1f7211 */ /* 0x000fc400030f0eff */
[----:B------:R-:W-:Y:S02]  /*3250*/  LEA.HI.X.SX32 R23, R61, R14, 0x1, P5 ;  /* 0x0000000e3d177211 */ /* 0x000fe400028f0eff */
[----:B------:R-:W-:Y:S01]  /*3260*/  LEA R28, P5, R59, R12, 0x1 ;  /* 0x0000000c3b1c7211 */ /* 0x000fe200078a08ff */
[----:B------:R-:W-:Y:S01]  /*3270*/  @P1 STG.E.U16 desc[UR14][R30.64], R27 ;  /* 0x0000001b1e001986 */ /* 0x000fe2000c10150e */
[C---:B------:R-:W-:Y:S01]  /*3280*/  ISETP.LT.AND P1, PT, R57.reuse, UR7, !P0 ;  /* 0x0000000739007c0c */ /* 0x040fe2000c721270 */
[-C--:B------:R-:W-:Y:S02]  /*3290*/  IMAD R57, R57, R0.reuse, RZ ;  /* 0x0000000039397224 */ /* 0x080fe400078e02ff */
[----:B------:R2:W-:Y:S01]  /*32a0*/  @P3 STG.E.U16 desc[UR14][R22.64], R29 ;  /* 0x0000001d16003986 */ /* 0x0005e2000c10150e */
[C---:B------:R-:W-:Y:S01]  /*32b0*/  ISETP.LT.AND P3, PT, R55.reuse, UR7, !P0 ;  /* 0x0000000737007c0c */ /* 0x040fe2000c761270 */
[----:B------:R-:W-:Y:S01]  /*32c0*/  IMAD R55, R55, R0, RZ ;  /* 0x0000000037377224 */ /* 0x000fe200078e02ff */
[----:B------:R-:W-:-:S04]  /*32d0*/  LEA R32, P6, R57, R12, 0x1 ;  /* 0x0000000c39207211 */ /* 0x000fc800078c08ff */
[-C--:B------:R-:W-:Y:S02]  /*32e0*/  LEA.HI.X.SX32 R33, R57, R14.reuse, 0x1, P6 ;  /* 0x0000000e39217211 */ /* 0x080fe400030f0eff */
[----:B--2---:R-:W-:Y:S02]  /*32f0*/  LEA.HI.X.SX32 R29, R59, R14, 0x1, P5 ;  /* 0x0000000e3b1d7211 */ /* 0x004fe400028f0eff */
[C---:B------:R-:W-:Y:S01]  /*3300*/  ISETP.LT.AND P5, PT, R53.reuse, UR7, !P0 ;  /* 0x0000000735007c0c */ /* 0x040fe2000c7a1270 */
[----:B------:R-:W-:Y:S02]  /*3310*/  IMAD R53, R53, R0, RZ ;  /* 0x0000000035357224 */ /* 0x000fe400078e02ff */
[----:B0-----:R0:W-:Y:S01]  /*3320*/  @P4 STG.E.U16 desc[UR14][R28.64], R8 ;  /* 0x000000081c004986 */ /* 0x0011e2000c10150e */
[-C--:B------:R-:W-:Y:S02]  /*3330*/  LEA R20, P4, R55, R12.reuse, 0x1 ;  /* 0x0000000c37147211 */ /* 0x080fe400078808ff */
[----:B------:R-:W-:Y:S01]  /*3340*/  LEA R22, P6, R53, R12, 0x1 ;  /* 0x0000000c35167211 */ /* 0x000fe200078c08ff */
[----:B------:R2:W-:Y:S01]  /*3350*/  @P1 STG.E.U16 desc[UR14][R32.64], R9 ;  /* 0x0000000920001986 */ /* 0x0005e2000c10150e */
[----:B------:R-:W-:-:S02]  /*3360*/  LEA.HI.X.SX32 R21, R55, R14, 0x1, P4 ;  /* 0x0000000e37157211 */ /* 0x000fc400020f0eff */
[C---:B------:R-:W-:Y:S01]  /*3370*/  ISETP.LT.AND P4, PT, R47.reuse, UR7, !P0 ;  /* 0x000000072f007c0c */ /* 0x040fe2000c781270 */
[----:B------:R-:W-:Y:S01]  /*3380*/  IMAD R47, R47, R0, RZ ;  /* 0x000000002f2f7224 */ /* 0x000fe200078e02ff */
[----:B------:R-:W-:Y:S01]  /*3390*/  LEA.HI.X.SX32 R23, R53, R14, 0x1, P6 ;  /* 0x0000000e35177211 */ /* 0x000fe200030f0eff */
[----:B------:R-:W-:Y:S01]  /*33a0*/  @P3 STG.E.U16 desc[UR14][R20.64], R10 ;  /* 0x0000000a14003986 */ /* 0x000fe2000c10150e */
[C---:B------:R-:W-:Y:S01]  /*33b0*/  ISETP.LT.AND P3, PT, R45.reuse, UR7, !P0 ;  /* 0x000000072d007c0c */ /* 0x040fe2000c761270 */
[----:B------:R-:W-:Y:S01]  /*33c0*/  IMAD R45, R45, R0, RZ ;  /* 0x000000002d2d7224 */ /* 0x000fe200078e02ff */
[----:B0-----:R-:W-:Y:S01]  /*33d0*/  LEA R28, P6, R47, R12, 0x1 ;  /* 0x0000000c2f1c7211 */ /* 0x001fe200078c08ff */
[----:B------:R0:W-:Y:S01]  /*33e0*/  @P5 STG.E.U16 desc[UR14][R22.64], R11 ;  /* 0x0000000b16005986 */ /* 0x0001e2000c10150e */
[----:B------:R-:W-:Y:S02]  /*33f0*/  ISETP.LT.AND P1, PT, R36, UR7, !P0 ;  /* 0x0000000724007c0c */ /* 0x000fe4000c721270 */
[----:B--2---:R-:W-:-:S02]  /*3400*/  PRMT R9, R8, 0x7632, R9 ;  /* 0x0000763208097816 */ /* 0x004fc40000000009 */
[----:B------:R-:W-:Y:S02]  /*3410*/  LEA R30, P5, R45, R12, 0x1 ;  /* 0x0000000c2d1e7211 */ /* 0x000fe400078a08ff */
[----:B------:R-:W-:Y:S02]  /*3420*/  LEA.HI.X.SX32 R29, R47, R14, 0x1, P6 ;  /* 0x0000000e2f1d7211 */ /* 0x000fe400030f0eff */
[C---:B------:R-:W-:Y:S01]  /*3430*/  ISETP.LT.AND P6, PT, R39.reuse, UR7, !P0 ;  /* 0x0000000727007c0c */ /* 0x040fe2000c7c1270 */
[----:B------:R-:W-:Y:S01]  /*3440*/  IMAD R39, R39, R0, RZ ;  /* 0x0000000027277224 */ /* 0x000fe200078e02ff */
[----:B------:R-:W-:Y:S01]  /*3450*/  LEA.HI.X.SX32 R31, R45, R14, 0x1, P5 ;  /* 0x0000000e2d1f7211 */ /* 0x000fe200028f0eff */
[----:B------:R2:W-:Y:S01]  /*3460*/  @P4 STG.E.U16 desc[UR14][R28.64], R9 ;  /* 0x000000091c004986 */ /* 0x0005e2000c10150e */
[----:B------:R-:W-:Y:S02]  /*3470*/  PRMT R15, R9, 0x7632, R15 ;  /* 0x00007632090f7816 */ /* 0x000fe4000000000f */
[----:B------:R-:W-:-:S02]  /*3480*/  LEA R8, P4, R39, R12, 0x1 ;  /* 0x0000000c27087211 */ /* 0x000fc400078808ff */
[----:B0-----:R-:W-:Y:S01]  /*3490*/  PRMT R11, R10, 0x7632, R11 ;  /* 0x000076320a0b7816 */ /* 0x001fe2000000000b */
[----:B------:R0:W-:Y:S01]  /*34a0*/  @P3 STG.E.U16 desc[UR14][R30.64], R15 ;  /* 0x0000000f1e003986 */ /* 0x0001e2000c10150e */
[C---:B------:R-:W-:Y:S01]  /*34b0*/  ISETP.LT.AND P3, PT, R37.reuse, UR7, !P0 ;  /* 0x0000000725007c0c */ /* 0x040fe2000c761270 */
[----:B------:R-:W-:Y:S01]  /*34c0*/  IMAD R37, R37, R0, RZ ;  /* 0x0000000025257224 */ /* 0x000fe200078e02ff */
[----:B------:R-:W-:Y:S02]  /*34d0*/  PRMT R16, R11, 0x7632, R16 ;  /* 0x000076320b107816 */ /* 0x000fe40000000010 */
[----:B--2---:R-:W-:Y:S02]  /*34e0*/  LEA.HI.X.SX32 R9, R39, R14, 0x1, P4 ;  /* 0x0000000e27097211 */ /* 0x004fe400020f0eff */
[-C--:B------:R-:W-:Y:S02]  /*34f0*/  LEA R20, P5, R37, R12.reuse, 0x1 ;  /* 0x0000000c25147211 */ /* 0x080fe400078a08ff */
[----:B------:R-:W-:Y:S01]  /*3500*/  ISETP.LT.AND P4, PT, R58, UR7, !P0 ;  /* 0x000000073a007c0c */ /* 0x000fe2000c781270 */
[----:B------:R2:W-:Y:S01]  /*3510*/  @P6 STG.E.U16 desc[UR14][R8.64], R11 ;  /* 0x0000000b08006986 */ /* 0x0005e2000c10150e */
[----:B------:R-:W-:Y:S01]  /*3520*/  LEA R10, P6, R71, R12, 0x1 ;  /* 0x0000000c470a7211 */ /* 0x000fe200078c08ff */
[----:B0-----:R-:W-:Y:S01]  /*3530*/  IMAD R15, R0, 0x2, R71 ;  /* 0x00000002000f7824 */ /* 0x001fe200078e0247 */
[----:B------:R-:W-:-:S02]  /*3540*/  LEA.HI.X.SX32 R21, R37, R14, 0x1, P5 ;  /* 0x0000000e25157211 */ /* 0x000fc400028f0eff */
[----:B------:R-:W-:Y:S01]  /*3550*/  ISETP.LT.AND P5, PT, R56, UR7, !P0 ;  /* 0x0000000738007c0c */ /* 0x000fe2000c7a1270 */
[----:B------:R-:W-:Y:S02]  /*3560*/  IMAD R27, R0, 0x2, R15 ;  /* 0x00000002001b7824 */ /* 0x000fe400078e020f */
[----:B------:R0:W-:Y:S01]  /*3570*/  @P3 STG.E.U16 desc[UR14][R20.64], R16 ;  /* 0x0000001014003986 */ /* 0x0001e2000c10150e */
[----:B------:R-:W-:Y:S02]  /*3580*/  ISETP.LT.AND P3, PT, R54, UR7, !P0 ;  /* 0x0000000736007c0c */ /* 0x000fe4000c761270 */
[----:B--2---:R-:W-:Y:S01]  /*3590*/  LEA.HI.X.SX32 R11, R71, R14, 0x1, P6 ;  /* 0x0000000e470b7211 */ /* 0x004fe200030f0eff */
[----:B------:R-:W-:Y:S01]  /*35a0*/  IMAD R9, R0, 0x2, R27 ;  /* 0x0000000200097824 */ /* 0x000fe200078e021b */
[----:B------:R-:W-:-:S03]  /*35b0*/  LEA R22, P6, R15, R12, 0x1 ;  /* 0x0000000c0f167211 */ /* 0x000fc600078c08ff */
[----:B-1----:R-:W-:Y:S01]  /*35c0*/  @P4 STG.E.U16 desc[UR14][R10.64], R4 ;  /* 0x000000040a004986 */ /* 0x002fe2000c10150e */
[----:B------:R-:W-:Y:S01]  /*35d0*/  LEA.HI.X.SX32 R23, R15, R14, 0x1, P6 ;  /* 0x0000000e0f177211 */ /* 0x000fe200030f0eff */
[----:B------:R-:W-:Y:S01]  /*35e0*/  IMAD R15, R0, 0x2, R9 ;  /* 0x00000002000f7824 */ /* 0x000fe200078e0209 */
[C---:B------:R-:W-:Y:S02]  /*35f0*/  LEA R28, P6, R27.reuse, R12, 0x1 ;  /* 0x0000000c1b1c7211 */ /* 0x040fe400078c08ff */
[----:B------:R-:W-:Y:S01]  /*3600*/  ISETP.LT.AND P4, PT, R52, UR7, !P0 ;  /* 0x0000000734007c0c */ /* 0x000fe2000c781270 */
[----:B------:R1:W-:Y:S01]  /*3610*/  @P5 STG.E.U16 desc[UR14][R22.64], R5 ;  /* 0x0000000516005986 */ /* 0x0003e2000c10150e */
[----:B------:R-:W-:Y:S02]  /*3620*/  LEA.HI.X.SX32 R29, R27, R14, 0x1, P6 ;  /* 0x0000000e1b1d7211 */ /* 0x000fe400030f0eff */
[C---:B0-----:R-:W-:Y:S02]  /*3630*/  LEA R20, P6, R9.reuse, R12, 0x1 ;  /* 0x0000000c09147211 */ /* 0x041fe400078c08ff */
[----:B------:R-:W-:Y:S01]  /*3640*/  ISETP.LT.AND P5, PT, R46, UR7, !P0 ;  /* 0x000000072e007c0c */ /* 0x000fe2000c7a1270 */
[----:B------:R-:W-:Y:S01]  /*3650*/  @P3 STG.E.U16 desc[UR14][R28.64], R6 ;  /* 0x000000061c003986 */ /* 0x000fe2000c10150e */
[----:B------:R-:W-:-:S02]  /*3660*/  LEA.HI.X.SX32 R21, R9, R14, 0x1, P6 ;  /* 0x0000000e09157211 */ /* 0x000fc400030f0eff */
[----:B------:R-:W-:Y:S01]  /*3670*/  ISETP.LT.AND P3, PT, R25, UR7, !P0 ;  /* 0x0000000719007c0c */ /* 0x000fe2000c761270 */
[----:B------:R-:W-:Y:S01]  /*3680*/  IMAD R25, R0, 0x2, R15 ;  /* 0x0000000200197824 */ /* 0x000fe200078e020f */
[C---:B------:R-:W-:Y:S01]  /*3690*/  LEA R30, P6, R15.reuse, R12, 0x1 ;  /* 0x0000000c0f1e7211 */ /* 0x040fe200078c08ff */
[----:B------:R-:W0:Y:S01]  /*36a0*/  LDS.128 R8, [R26+UR12] ;  /* 0x0000000c1a087984 */ /* 0x000e220008000c00 */
[----:B------:R-:W-:Y:S02]  /*36b0*/  PRMT R16, R4, 0x7632, R16 ;  /* 0x0000763204107816 */ /* 0x000fe40000000010 */
[----:B------:R-:W-:Y:S01]  /*36c0*/  LEA.HI.X.SX32 R31, R15, R14, 0x1, P6 ;  /* 0x0000000e0f1f7211 */ /* 0x000fe200030f0eff */
[----:B------:R-:W-:Y:S01]  /*36d0*/  IMAD R15, R0, 0x2, R25 ;  /* 0x00000002000f7824 */ /* 0x000fe200078e0219 */
[----:B-1----:R-:W-:Y:S01]  /*36e0*/  LEA R22, P6, R25, R12, 0x1 ;  /* 0x0000000c19167211 */ /* 0x002fe200078c08ff */
[----:B------:R1:W-:Y:S01]  /*36f0*/  @P4 STG.E.U16 desc[UR14][R20.64], R7 ;  /* 0x0000000714004986 */ /* 0x0003e2000c10150e */
[----:B------:R-:W-:-:S02]  /*3700*/  PRMT R5, R5, 0x7632, R5 ;  /* 0x0000763205057816 */ /* 0x000fc40000000005 */
[----:B------:R-:W-:Y:S01]  /*3710*/  LEA.HI.X.SX32 R23, R25, R14, 0x1, P6 ;  /* 0x0000000e19177211 */ /* 0x000fe200030f0eff */
[----:B------:R-:W-:Y:S01]  /*3720*/  @P5 STG.E.U16 desc[UR14][R30.64], R16 ;  /* 0x000000101e005986 */ /* 0x000fe2000c10150e */
[----:B------:R-:W-:Y:S02]  /*3730*/  ISETP.LT.AND P4, PT, R24, UR7, !P0 ;  /* 0x0000000718007c0c */ /* 0x000fe4000c781270 */
[----:B------:R-:W-:Y:S01]  /*3740*/  ISETP.LT.AND P5, PT, R19, UR7, !P0 ;  /* 0x0000000713007c0c */ /* 0x000fe2000c7a1270 */
[----:B------:R-:W-:Y:S01]  /*3750*/  IMAD R19, R0, 0x2, R15 ;  /* 0x0000000200137824 */ /* 0x000fe200078e020f */
[----:B------:R-:W-:Y:S01]  /*3760*/  LEA R4, P6, R15, R12, 0x1 ;  /* 0x0000000c0f047211 */ /* 0x000fe200078c08ff */
[----:B------:R2:W-:Y:S01]  /*3770*/  @P3 STG.E.U16 desc[UR14][R22.64], R5 ;  /* 0x0000000516003986 */ /* 0x0005e2000c10150e */
[----:B------:R-:W-:Y:S02]  /*3780*/  ISETP.LT.AND P3, PT, R18, UR7, !P0 ;  /* 0x0000000712007c0c */ /* 0x000fe4000c761270 */
[----:B-1----:R-:W-:-:S02]  /*3790*/  PRMT R20, R6, 0x7632, R20 ;  /* 0x0000763206147816 */ /* 0x002fc40000000014 */
[----:B--2---:R-:W-:Y:S02]  /*37a0*/  LEA.HI.X.SX32 R5, R15, R14, 0x1, P6 ;  /* 0x0000000e0f057211 */ /* 0x004fe400030f0eff */
[----:B------:R-:W-:Y:S02]  /*37b0*/  LEA R18, P6, R19, R12, 0x1 ;  /* 0x0000000c13127211 */ /* 0x000fe400078c08ff */
[----:B------:R-:W-:Y:S01]  /*37c0*/  PRMT R23, R7, 0x7632, R23 ;  /* 0x0000763207177816 */ /* 0x000fe20000000017 */
[C---:B------:R-:W-:Y:S01]  /*37d0*/  IMAD R7, R0.reuse, 0x2, R19 ;  /* 0x0000000200077824 */ /* 0x040fe200078e0213 */
[----:B------:R-:W-:Y:S01]  /*37e0*/  LEA.HI.X.SX32 R19, R19, R14, 0x1, P6 ;  /* 0x0000000e13137211 */ /* 0x000fe200030f0eff */
[----:B------:R-:W-:Y:S02]  /*37f0*/  @P4 STG.E.U16 desc[UR14][R4.64], R20 ;  /* 0x0000001404004986 */ /* 0x000fe4000c10150e */
[C---:B------:R-:W-:Y:S01]  /*3800*/  IMAD R15, R0.reuse, 0x2, R7 ;  /* 0x00000002000f7824 */ /* 0x040fe200078e0207 */
[-C--:B------:R-:W-:Y:S01]  /*3810*/  LEA R6, P4, R7, R12.reuse, 0x1 ;  /* 0x0000000c07067211 */ /* 0x080fe200078808ff */
[----:B------:R1:W-:Y:S02]  /*3820*/  @P5 STG.E.U16 desc[UR14][R18.64], R23 ;  /* 0x0000001712005986 */ /* 0x0003e4000c10150e */
[----:B------:R-:W-:Y:S01]  /*3830*/  IMAD R21, R0, 0x2, R15 ;  /* 0x0000000200157824 */ /* 0x000fe200078e020f */
[----:B------:R-:W-:-:S02]  /*3840*/  LEA R16, P5, R15, R12, 0x1 ;  /* 0x0000000c0f107211 */ /* 0x000fc400078a08ff */
[-C--:B------:R-:W-:Y:S02]  /*3850*/  LEA.HI.X.SX32 R7, R7, R14.reuse, 0x1, P4 ;  /* 0x0000000e07077211 */ /* 0x080fe400020f0eff */
[----:B------:R-:W-:Y:S02]  /*3860*/  ISETP.LT.AND P4, PT, R17, UR7, !P0 ;  /* 0x0000000711007c0c */ /* 0x000fe4000c781270 */
[----:B------:R-:W-:Y:S01]  /*3870*/  LEA.HI.X.SX32 R17, R15, R14, 0x1, P5 ;  /* 0x0000000e0f117211 */ /* 0x000fe200028f0eff */
[C---:B------:R-:W-:Y:S01]  /*3880*/  IMAD R15, R0.reuse, 0x2, R21 ;  /* 0x00000002000f7824 */ /* 0x040fe200078e0215 */
[----:B------:R-:W-:Y:S01]  /*3890*/  ISETP.LT.AND P5, PT, R13, UR7, !P0 ;  /* 0x000000070d007c0c */ /* 0x000fe2000c7a1270 */
[----:B0-----:R-:W-:Y:S02]  /*38a0*/  @P3 STG.E.U16 desc[UR14][R6.64], R8 ;  /* 0x0000000806003986 */ /* 0x001fe4000c10150e */
[C---:B------:R-:W-:Y:S01]  /*38b0*/  IMAD R13, R0.reuse, 0x2, R15 ;  /* 0x00000002000d7824 */ /* 0x040fe200078e020f */
[-C--:B-1----:R-:W-:Y:S01]  /*38c0*/  LEA R18, P3, R15, R12.reuse, 0x1 ;  /* 0x0000000c0f127211 */ /* 0x082fe200078608ff */
[----:B------:R0:W-:Y:S01]  /*38d0*/  @P1 STG.E.U16 desc[UR14][R16.64], R9 ;  /* 0x0000000910001986 */ /* 0x0001e2000c10150e */
[----:B------:R-:W-:Y:S01]  /*38e0*/  LEA R4, P1, R21, R12, 0x1 ;  /* 0x0000000c15047211 */ /* 0x000fe200078208ff */
[----:B------:R-:W-:Y:S01]  /*38f0*/  IMAD R23, R0, 0x2, R13 ;  /* 0x0000000200177824 */ /* 0x000fe200078e020d */
[----:B------:R-:W-:-:S02]  /*3900*/  LEA.HI.X.SX32 R19, R15, R14, 0x1, P3 ;  /* 0x0000000e0f137211 */ /* 0x000fc400018f0eff */
[----:B------:R-:W-:Y:S01]  /*3910*/  LEA.HI.X.SX32 R5, R21, R14, 0x1, P1 ;  /* 0x0000000e15057211 */ /* 0x000fe200008f0eff */
[C---:B------:R-:W-:Y:S01]  /*3920*/  IMAD R25, R0.reuse, 0x2, R23 ;  /* 0x0000000200197824 */ /* 0x040fe200078e0217 */
[----:B------:R-:W-:Y:S02]  /*3930*/  LEA R20, P6, R13, R12, 0x1 ;  /* 0x0000000c0d147211 */ /* 0x000fe400078c08ff */
[----:B------:R-:W-:Y:S01]  /*3940*/  ISETP.LT.AND P3, PT, R3, UR7, !P0 ;  /* 0x0000000703007c0c */ /* 0x000fe2000c761270 */
[----:B------:R1:W-:Y:S01]  /*3950*/  @P5 STG.E.U16 desc[UR14][R4.64], R10 ;  /* 0x0000000a04005986 */ /* 0x0003e2000c10150e */
[----:B------:R-:W-:Y:S01]  /*3960*/  LEA.HI.X.SX32 R21, R13, R14, 0x1, P6 ;  /* 0x0000000e0d157211 */ /* 0x000fe200030f0eff */
[----:B------:R-:W-:Y:S01]  /*3970*/  IMAD R13, R0, 0x2, R25 ;  /* 0x00000002000d7824 */ /* 0x000fe200078e0219 */
[-C--:B0-----:R-:W-:Y:S01]  /*3980*/  LEA R16, P1, R25, R12.reuse, 0x1 ;  /* 0x0000000c19107211 */ /* 0x081fe200078208ff */
[----:B------:R1:W-:Y:S01]  /*3990*/  @P4 STG.E.U16 desc[UR14][R18.64], R11 ;  /* 0x0000000b12004986 */ /* 0x0003e2000c10150e */
[----:B------:R-:W-:-:S02]  /*39a0*/  LEA R6, P6, R23, R12, 0x1 ;  /* 0x0000000c17067211 */ /* 0x000fc400078c08ff */
[-C--:B------:R-:W-:Y:S02]  /*39b0*/  LEA.HI.X.SX32 R17, R25, R14.reuse, 0x1, P1 ;  /* 0x0000000e19117211 */ /* 0x080fe400008f0eff */
[----:B------:R-:W-:Y:S02]  /*39c0*/  ISETP.LT.AND P1, PT, R2, UR7, !P0 ;  /* 0x0000000702007c0c */ /* 0x000fe4000c721270 */
[----:B------:R-:W-:Y:S02]  /*39d0*/  ISETP.LT.AND P0, PT, R38, UR7, !P0 ;  /* 0x0000000726007c0c */ /* 0x000fe4000c701270 */
[----:B------:R-:W-:Y:S02]  /*39e0*/  PRMT R8, R8, 0x7632, R8 ;  /* 0x0000763208087816 */ /* 0x000fe40000000008 */
[----:B------:R-:W-:Y:S02]  /*39f0*/  LEA.HI.X.SX32 R7, R23, R14, 0x1, P6 ;  /* 0x0000000e17077211 */ /* 0x000fe400030f0eff */
[----:B------:R-:W-:Y:S01]  /*3a00*/  PRMT R3, R9, 0x7632, R3 ;  /* 0x0000763209037816 */ /* 0x000fe20000000003 */
[----:B------:R1:W-:Y:S01]  /*3a10*/  @P3 STG.E.U16 desc[UR14][R20.64], R8 ;  /* 0x0000000814003986 */ /* 0x0003e2000c10150e */
[----:B------:R-:W-:-:S02]  /*3a20*/  PRMT R0, R10, 0x7632, R0 ;  /* 0x000076320a007816 */ /* 0x000fc40000000000 */
[C---:B------:R-:W-:Y:S01]  /*3a30*/  LEA R12, P6, R13.reuse, R12, 0x1 ;  /* 0x0000000c0d0c7211 */ /* 0x040fe200078c08ff */
[----:B------:R1:W-:Y:S03]  /*3a40*/  @P2 STG.E.U16 desc[UR14][R6.64], R3 ;  /* 0x0000000306002986 */ /* 0x0003e6000c10150e */
[----:B------:R-:W-:Y:S01]  /*3a50*/  LEA.HI.X.SX32 R13, R13, R14, 0x1, P6 ;  /* 0x0000000e0d0d7211 */ /* 0x000fe200030f0eff */
[----:B------:R1:W-:Y:S01]  /*3a60*/  @P1 STG.E.U16 desc[UR14][R16.64], R0 ;  /* 0x0000000010001986 */ /* 0x0003e2000c10150e */
[----:B------:R-:W-:Y:S07]  /*3a70*/  @!P0 EXIT ;  /* 0x000000000000894d */ /* 0x000fee0003800000 */
[----:B-1----:R-:W-:-:S05]  /*3a80*/  PRMT R6, R11, 0x7632, R6 ;  /* 0x000076320b067816 */ /* 0x002fca0000000006 */
[----:B------:R-:W-:Y:S01]  /*3a90*/  STG.E.U16 desc[UR14][R12.64], R6 ;  /* 0x000000060c007986 */ /* 0x000fe2000c10150e */
[----:B------:R-:W-:Y:S05]  /*3aa0*/  EXIT ;  /* 0x000000000000794d */ /* 0x000fea0003800000 */
.L_x_2:
[----:B------:R-:W-:-:S00]  /*3ab0*/  BRA `(.L_x_2) ;  /* 0xfffffffc00fc7947 */ /* 0x000fc0000383ffff */
[----:B------:R-:W-:-:S00]  /*3ac0*/  NOP ;  /* 0x0000000000007918 */ /* 0x000fc00000000000 */
        /* <DEDUP_REMOVED lines=11> */
.L_x_3:


//--------------------- .nv.shared.matmul_kernel  --------------------------
	.section	.nv.shared.matmul_kernel,"aw",@nobits
	.sectionflags	@""
	.align	16
	.zero		1024


//--------------------- .nv.shared.reserved.0     --------------------------
	.section	.nv.shared.reserved.0,"aw",@nobits
	.weak		__nv_reservedSMEM_offset_0_alias
	.size		__nv_reservedSMEM_offset_0_alias, 0, 0
	.other		__nv_reservedSMEM_offset_0_alias,@"STO_CUDA_RESERVED_SHARED STV_DEFAULT"
__nv_reservedSMEM_offset_0_alias:
	.zero		0


//--------------------- .nv.constant0.matmul_kernel --------------------------
	.section	.nv.constant0.matmul_kernel,"a",@progbits
	.sectionflags	@""
	.align	4
.nv.constant0.matmul_kernel:
	.zero		608


//--------------------- SYMBOLS --------------------------

	.type		.nv.reservedSmem.offset0,@object
	.size		.nv.reservedSmem.offset0,0x4
